//
// Generated by NVIDIA NVVM Compiler
//
// Compiler Build ID: CL-36424714
// Cuda compilation tools, release 13.0, V13.0.88
// Based on NVVM 20.0.0
//

.version 9.0
.target sm_100
.address_size 64

	// .globl	_Z15reduceSumByWrapPfS_
// _ZZ15reduceSumByWrapPfS_E9tempArray has been demoted
// _ZZ17reduceSumByWrapV2PfS_mE9tempArray has been demoted
// _ZZ21reduceSumByWrapDevicePfS_E9tempArray has been demoted
// _ZZ25reduceSumUnrollIterationsILi128EEvPfS0_E9tempArray has been demoted
// _ZZ10reduceLastILi256EEvPfS0_iE9tempArray has been demoted
// _ZZ35reduceSumUnrollIterationsWrapReduceILi512EEvPfS0_E9tempArray has been demoted
// _ZZ10reduceLastILi512EEvPfS0_iE9tempArray has been demoted
// _ZZ24reduceSumUnrollAndLoads4ILi128EEvPfS0_E9tempArray has been demoted
// _ZZ24reduceSumUnrollAndLoads8ILi128EEvPfS0_E9tempArray has been demoted
// _ZZ10reduceLastILi1024EEvPfS0_iE9tempArray has been demoted
// _ZZ24reduceSumUnrollAndLoads4ILi256EEvPfS0_E9tempArray has been demoted
// _ZZ42reduceSumUnrollAndLoads8LinearAccessMemoryILi128EEvPfS0_E9tempArray has been demoted
// _ZZ48reduceSumUnrollAndLoads8VectorLinearAccessMemoryILi128EEvPfS0_E9tempArray has been demoted
// _ZZ43reduceSumUnrollAndLoads16LinearAccessMemoryILi128EEvPfS0_E9tempArray has been demoted
// _ZZ24reduceSumUnrollAndLoads4ILi512EEvPfS0_E9tempArray has been demoted
// _ZZ36reduceSumUnrollAndLoads4LinearAccessILi512EEvPfS0_E9tempArray has been demoted
// _ZZ10reduceLastILi128EEvPfS0_iE9tempArray has been demoted

.visible .entry _Z15reduceSumByWrapPfS_(
	.param .u64 .ptr .align 1 _Z15reduceSumByWrapPfS__param_0,
	.param .u64 .ptr .align 1 _Z15reduceSumByWrapPfS__param_1
)
{
	.reg .pred 	%p<15>;
	.reg .b32 	%r<32>;
	.reg .b32 	%f<28>;
	.reg .b64 	%rd<9>;
	// demoted variable
	.shared .align 4 .b8 _ZZ15reduceSumByWrapPfS_E9tempArray[128];
	ld.param.u64 	%rd2, [_Z15reduceSumByWrapPfS__param_0];
	ld.param.u64 	%rd1, [_Z15reduceSumByWrapPfS__param_1];
	cvta.to.global.u64 	%rd3, %rd2;
	mov.u32 	%r1, %tid.x;
	and.b32  	%r2, %r1, 31;
	mul.wide.u32 	%rd4, %r1, 4;
	add.s64 	%rd5, %rd3, %rd4;
	ld.volatile.global.f32 	%f6, [%rd5];
	mov.b32 	%r3, %f6;
	shfl.sync.bfly.b32	%r4|%p1, %r3, 16, 31, -1;
	mov.b32 	%f7, %r4;
	add.f32 	%f8, %f6, %f7;
	mov.b32 	%r5, %f8;
	shfl.sync.bfly.b32	%r6|%p2, %r5, 8, 31, -1;
	mov.b32 	%f9, %r6;
	add.f32 	%f10, %f8, %f9;
	mov.b32 	%r7, %f10;
	shfl.sync.bfly.b32	%r8|%p3, %r7, 4, 31, -1;
	mov.b32 	%f11, %r8;
	add.f32 	%f12, %f10, %f11;
	mov.b32 	%r9, %f12;
	shfl.sync.bfly.b32	%r10|%p4, %r9, 2, 31, -1;
	mov.b32 	%f13, %r10;
	add.f32 	%f14, %f12, %f13;
	mov.b32 	%r11, %f14;
	shfl.sync.bfly.b32	%r12|%p5, %r11, 1, 31, -1;
	mov.b32 	%f15, %r12;
	add.f32 	%f27, %f14, %f15;
	setp.ne.s32 	%p6, %r2, 0;
	@%p6 bra 	$L__BB0_2;
	shr.u32 	%r13, %r1, 3;
	mov.u32 	%r14, _ZZ15reduceSumByWrapPfS_E9tempArray;
	add.s32 	%r15, %r14, %r13;
	st.shared.f32 	[%r15], %f27;
$L__BB0_2:
	bar.sync 	0;
	setp.gt.u32 	%p7, %r1, 31;
	@%p7 bra 	$L__BB0_6;
	mov.u32 	%r16, %ntid.x;
	shr.u32 	%r17, %r16, 5;
	setp.ge.u32 	%p8, %r2, %r17;
	mov.f32 	%f26, 0f00000000;
	@%p8 bra 	$L__BB0_5;
	shl.b32 	%r18, %r2, 2;
	mov.u32 	%r19, _ZZ15reduceSumByWrapPfS_E9tempArray;
	add.s32 	%r20, %r19, %r18;
	ld.shared.f32 	%f26, [%r20];
$L__BB0_5:
	mov.b32 	%r21, %f26;
	shfl.sync.bfly.b32	%r22|%p9, %r21, 16, 31, -1;
	mov.b32 	%f17, %r22;
	add.f32 	%f18, %f26, %f17;
	mov.b32 	%r23, %f18;
	shfl.sync.bfly.b32	%r24|%p10, %r23, 8, 31, -1;
	mov.b32 	%f19, %r24;
	add.f32 	%f20, %f18, %f19;
	mov.b32 	%r25, %f20;
	shfl.sync.bfly.b32	%r26|%p11, %r25, 4, 31, -1;
	mov.b32 	%f21, %r26;
	add.f32 	%f22, %f20, %f21;
	mov.b32 	%r27, %f22;
	shfl.sync.bfly.b32	%r28|%p12, %r27, 2, 31, -1;
	mov.b32 	%f23, %r28;
	add.f32 	%f24, %f22, %f23;
	mov.b32 	%r29, %f24;
	shfl.sync.bfly.b32	%r30|%p13, %r29, 1, 31, -1;
	mov.b32 	%f25, %r30;
	add.f32 	%f27, %f24, %f25;
$L__BB0_6:
	setp.ne.s32 	%p14, %r2, 0;
	@%p14 bra 	$L__BB0_8;
	mov.u32 	%r31, %ctaid.x;
	cvta.to.global.u64 	%rd6, %rd1;
	mul.wide.u32 	%rd7, %r31, 4;
	add.s64 	%rd8, %rd6, %rd7;
	st.global.f32 	[%rd8], %f27;
$L__BB0_8:
	ret;

}
	// .globl	_Z17reduceSumByWrapV2PfS_m
.visible .entry _Z17reduceSumByWrapV2PfS_m(
	.param .u64 .ptr .align 1 _Z17reduceSumByWrapV2PfS_m_param_0,
	.param .u64 .ptr .align 1 _Z17reduceSumByWrapV2PfS_m_param_1,
	.param .u64 _Z17reduceSumByWrapV2PfS_m_param_2
)
{
	.reg .pred 	%p<17>;
	.reg .b32 	%r<39>;
	.reg .b32 	%f<35>;
	.reg .b64 	%rd<14>;
	// demoted variable
	.shared .align 4 .b8 _ZZ17reduceSumByWrapV2PfS_mE9tempArray[128];
	ld.param.u64 	%rd5, [_Z17reduceSumByWrapV2PfS_m_param_0];
	ld.param.u64 	%rd6, [_Z17reduceSumByWrapV2PfS_m_param_1];
	ld.param.u64 	%rd7, [_Z17reduceSumByWrapV2PfS_m_param_2];
	mov.u32 	%r1, %ntid.x;
	mov.u32 	%r2, %tid.x;
	and.b32  	%r3, %r2, 31;
	mov.u32 	%r4, %ctaid.x;
	mad.lo.s32 	%r38, %r4, %r1, %r2;
	cvt.s64.s32 	%rd13, %r38;
	setp.le.u64 	%p1, %rd7, %rd13;
	mov.f32 	%f32, 0f00000000;
	@%p1 bra 	$L__BB1_3;
	mov.u32 	%r9, %nctaid.x;
	mul.lo.s32 	%r6, %r1, %r9;
	cvta.to.global.u64 	%rd2, %rd5;
	mov.f32 	%f32, 0f00000000;
$L__BB1_2:
	shl.b64 	%rd8, %rd13, 2;
	add.s64 	%rd9, %rd2, %rd8;
	ld.global.f32 	%f11, [%rd9];
	add.f32 	%f32, %f32, %f11;
	add.s32 	%r38, %r38, %r6;
	cvt.s64.s32 	%rd13, %r38;
	setp.gt.u64 	%p2, %rd7, %rd13;
	@%p2 bra 	$L__BB1_2;
$L__BB1_3:
	mov.b32 	%r10, %f32;
	shfl.sync.bfly.b32	%r11|%p3, %r10, 16, 31, -1;
	mov.b32 	%f12, %r11;
	add.f32 	%f13, %f32, %f12;
	mov.b32 	%r12, %f13;
	shfl.sync.bfly.b32	%r13|%p4, %r12, 8, 31, -1;
	mov.b32 	%f14, %r13;
	add.f32 	%f15, %f13, %f14;
	mov.b32 	%r14, %f15;
	shfl.sync.bfly.b32	%r15|%p5, %r14, 4, 31, -1;
	mov.b32 	%f16, %r15;
	add.f32 	%f17, %f15, %f16;
	mov.b32 	%r16, %f17;
	shfl.sync.bfly.b32	%r17|%p6, %r16, 2, 31, -1;
	mov.b32 	%f18, %r17;
	add.f32 	%f19, %f17, %f18;
	mov.b32 	%r18, %f19;
	shfl.sync.bfly.b32	%r19|%p7, %r18, 1, 31, -1;
	mov.b32 	%f20, %r19;
	add.f32 	%f34, %f19, %f20;
	setp.ne.s32 	%p8, %r3, 0;
	@%p8 bra 	$L__BB1_5;
	shr.u32 	%r20, %r2, 3;
	and.b32  	%r21, %r20, 124;
	mov.u32 	%r22, _ZZ17reduceSumByWrapV2PfS_mE9tempArray;
	add.s32 	%r23, %r22, %r21;
	st.shared.f32 	[%r23], %f34;
$L__BB1_5:
	bar.sync 	0;
	setp.gt.u32 	%p9, %r2, 31;
	@%p9 bra 	$L__BB1_9;
	shr.u32 	%r24, %r1, 5;
	setp.ge.u32 	%p10, %r3, %r24;
	mov.f32 	%f33, 0f00000000;
	@%p10 bra 	$L__BB1_8;
	shl.b32 	%r25, %r3, 2;
	mov.u32 	%r26, _ZZ17reduceSumByWrapV2PfS_mE9tempArray;
	add.s32 	%r27, %r26, %r25;
	ld.shared.f32 	%f33, [%r27];
$L__BB1_8:
	mov.b32 	%r28, %f33;
	shfl.sync.bfly.b32	%r29|%p11, %r28, 16, 31, -1;
	mov.b32 	%f22, %r29;
	add.f32 	%f23, %f33, %f22;
	mov.b32 	%r30, %f23;
	shfl.sync.bfly.b32	%r31|%p12, %r30, 8, 31, -1;
	mov.b32 	%f24, %r31;
	add.f32 	%f25, %f23, %f24;
	mov.b32 	%r32, %f25;
	shfl.sync.bfly.b32	%r33|%p13, %r32, 4, 31, -1;
	mov.b32 	%f26, %r33;
	add.f32 	%f27, %f25, %f26;
	mov.b32 	%r34, %f27;
	shfl.sync.bfly.b32	%r35|%p14, %r34, 2, 31, -1;
	mov.b32 	%f28, %r35;
	add.f32 	%f29, %f27, %f28;
	mov.b32 	%r36, %f29;
	shfl.sync.bfly.b32	%r37|%p15, %r36, 1, 31, -1;
	mov.b32 	%f30, %r37;
	add.f32 	%f34, %f29, %f30;
$L__BB1_9:
	setp.ne.s32 	%p16, %r3, 0;
	@%p16 bra 	$L__BB1_11;
	cvta.to.global.u64 	%rd10, %rd6;
	mul.wide.u32 	%rd11, %r4, 4;
	add.s64 	%rd12, %rd10, %rd11;
	st.global.f32 	[%rd12], %f34;
$L__BB1_11:
	ret;

}
	// .globl	_Z25reduceSumUnrollIterationsILi128EEvPfS0_
.visible .entry _Z25reduceSumUnrollIterationsILi128EEvPfS0_(
	.param .u64 .ptr .align 1 _Z25reduceSumUnrollIterationsILi128EEvPfS0__param_0,
	.param .u64 .ptr .align 1 _Z25reduceSumUnrollIterationsILi128EEvPfS0__param_1
)
{
	.reg .pred 	%p<9>;
	.reg .b32 	%r<22>;
	.reg .b32 	%f<12>;
	.reg .b64 	%rd<11>;
	// demoted variable
	.shared .align 4 .b8 _ZZ25reduceSumUnrollIterationsILi128EEvPfS0_E9tempArray[512];
	ld.param.u64 	%rd2, [_Z25reduceSumUnrollIterationsILi128EEvPfS0__param_0];
	ld.param.u64 	%rd1, [_Z25reduceSumUnrollIterationsILi128EEvPfS0__param_1];
	cvta.to.global.u64 	%rd3, %rd2;
	mov.u32 	%r1, %ctaid.x;
	mov.u32 	%r5, %ntid.x;
	mul.lo.s32 	%r6, %r5, %r1;
	shl.b32 	%r7, %r6, 1;
	mov.u32 	%r2, %tid.x;
	add.s32 	%r8, %r7, %r2;
	mul.wide.s32 	%rd4, %r8, 4;
	add.s64 	%rd5, %rd3, %rd4;
	ld.global.f32 	%f1, [%rd5];
	add.s32 	%r9, %r8, %r5;
	mul.wide.u32 	%rd6, %r9, 4;
	add.s64 	%rd7, %rd3, %rd6;
	ld.global.f32 	%f2, [%rd7];
	add.f32 	%f3, %f1, %f2;
	shl.b32 	%r10, %r2, 2;
	mov.u32 	%r11, _ZZ25reduceSumUnrollIterationsILi128EEvPfS0_E9tempArray;
	add.s32 	%r3, %r11, %r10;
	st.shared.f32 	[%r3], %f3;
	bar.sync 	0;
	setp.gt.u32 	%p1, %r2, 63;
	@%p1 bra 	$L__BB2_2;
	ld.shared.f32 	%f4, [%r3+256];
	ld.shared.f32 	%f5, [%r3];
	add.f32 	%f6, %f4, %f5;
	st.shared.f32 	[%r3], %f6;
$L__BB2_2:
	bar.sync 	0;
	setp.gt.u32 	%p2, %r2, 31;
	@%p2 bra 	$L__BB2_5;
	ld.volatile.shared.f32 	%f7, [%r3+128];
	ld.volatile.shared.f32 	%f8, [%r3];
	add.f32 	%f9, %f7, %f8;
	st.volatile.shared.f32 	[%r3], %f9;
	ld.volatile.shared.f32 	%f10, [%r3];
	cvt.rzi.s32.f32 	%r12, %f10;
	shfl.sync.bfly.b32	%r13|%p3, %r12, 16, 31, -1;
	add.s32 	%r14, %r13, %r12;
	shfl.sync.bfly.b32	%r15|%p4, %r14, 8, 31, -1;
	add.s32 	%r16, %r14, %r15;
	shfl.sync.bfly.b32	%r17|%p5, %r16, 4, 31, -1;
	add.s32 	%r18, %r16, %r17;
	shfl.sync.bfly.b32	%r19|%p6, %r18, 2, 31, -1;
	add.s32 	%r20, %r18, %r19;
	shfl.sync.bfly.b32	%r21|%p7, %r20, 1, 31, -1;
	add.s32 	%r4, %r20, %r21;
	setp.ne.s32 	%p8, %r2, 0;
	@%p8 bra 	$L__BB2_5;
	cvt.rn.f32.s32 	%f11, %r4;
	st.volatile.shared.f32 	[_ZZ25reduceSumUnrollIterationsILi128EEvPfS0_E9tempArray], %f11;
	cvta.to.global.u64 	%rd8, %rd1;
	mul.wide.u32 	%rd9, %r1, 4;
	add.s64 	%rd10, %rd8, %rd9;
	st.global.f32 	[%rd10], %f11;
$L__BB2_5:
	ret;

}
	// .globl	_Z10reduceLastILi256EEvPfS0_i
.visible .entry _Z10reduceLastILi256EEvPfS0_i(
	.param .u64 .ptr .align 1 _Z10reduceLastILi256EEvPfS0_i_param_0,
	.param .u64 .ptr .align 1 _Z10reduceLastILi256EEvPfS0_i_param_1,
	.param .u32 _Z10reduceLastILi256EEvPfS0_i_param_2
)
{
	.reg .pred 	%p<11>;
	.reg .b32 	%r<18>;
	.reg .b32 	%f<15>;
	.reg .b64 	%rd<7>;
	// demoted variable
	.shared .align 4 .b8 _ZZ10reduceLastILi256EEvPfS0_iE9tempArray[1024];
	ld.param.u64 	%rd1, [_Z10reduceLastILi256EEvPfS0_i_param_0];
	ld.param.u64 	%rd2, [_Z10reduceLastILi256EEvPfS0_i_param_1];
	ld.param.u32 	%r4, [_Z10reduceLastILi256EEvPfS0_i_param_2];
	mov.u32 	%r1, %tid.x;
	setp.ge.s32 	%p1, %r1, %r4;
	shl.b32 	%r5, %r1, 2;
	mov.u32 	%r6, _ZZ10reduceLastILi256EEvPfS0_iE9tempArray;
	add.s32 	%r2, %r6, %r5;
	@%p1 bra 	$L__BB3_2;
	cvta.to.global.u64 	%rd3, %rd1;
	mul.wide.u32 	%rd4, %r1, 4;
	add.s64 	%rd5, %rd3, %rd4;
	ld.global.f32 	%f1, [%rd5];
	st.shared.f32 	[%r2], %f1;
	bra.uni 	$L__BB3_3;
$L__BB3_2:
	mov.b32 	%r7, 0;
	st.shared.u32 	[%r2], %r7;
$L__BB3_3:
	bar.sync 	0;
	setp.gt.u32 	%p2, %r1, 127;
	@%p2 bra 	$L__BB3_5;
	ld.shared.f32 	%f2, [%r2+512];
	ld.shared.f32 	%f3, [%r2];
	add.f32 	%f4, %f2, %f3;
	st.shared.f32 	[%r2], %f4;
$L__BB3_5:
	bar.sync 	0;
	setp.gt.u32 	%p3, %r1, 63;
	@%p3 bra 	$L__BB3_7;
	ld.shared.f32 	%f5, [%r2+256];
	ld.shared.f32 	%f6, [%r2];
	add.f32 	%f7, %f5, %f6;
	st.shared.f32 	[%r2], %f7;
$L__BB3_7:
	bar.sync 	0;
	setp.gt.u32 	%p4, %r1, 31;
	@%p4 bra 	$L__BB3_10;
	ld.volatile.shared.f32 	%f8, [%r2+128];
	ld.volatile.shared.f32 	%f9, [%r2];
	add.f32 	%f10, %f8, %f9;
	st.volatile.shared.f32 	[%r2], %f10;
	ld.volatile.shared.f32 	%f11, [%r2];
	cvt.rzi.s32.f32 	%r8, %f11;
	shfl.sync.bfly.b32	%r9|%p5, %r8, 16, 31, -1;
	add.s32 	%r10, %r9, %r8;
	shfl.sync.bfly.b32	%r11|%p6, %r10, 8, 31, -1;
	add.s32 	%r12, %r10, %r11;
	shfl.sync.bfly.b32	%r13|%p7, %r12, 4, 31, -1;
	add.s32 	%r14, %r12, %r13;
	shfl.sync.bfly.b32	%r15|%p8, %r14, 2, 31, -1;
	add.s32 	%r16, %r14, %r15;
	shfl.sync.bfly.b32	%r17|%p9, %r16, 1, 31, -1;
	add.s32 	%r3, %r16, %r17;
	setp.ne.s32 	%p10, %r1, 0;
	@%p10 bra 	$L__BB3_10;
	cvta.to.global.u64 	%rd6, %rd2;
	cvt.rn.f32.s32 	%f12, %r3;
	st.volatile.shared.f32 	[_ZZ10reduceLastILi256EEvPfS0_iE9tempArray], %f12;
	ld.global.f32 	%f13, [%rd6];
	add.f32 	%f14, %f13, %f12;
	st.global.f32 	[%rd6], %f14;
$L__BB3_10:
	ret;

}
	// .globl	_Z35reduceSumUnrollIterationsWrapReduceILi512EEvPfS0_
.visible .entry _Z35reduceSumUnrollIterationsWrapReduceILi512EEvPfS0_(
	.param .u64 .ptr .align 1 _Z35reduceSumUnrollIterationsWrapReduceILi512EEvPfS0__param_0,
	.param .u64 .ptr .align 1 _Z35reduceSumUnrollIterationsWrapReduceILi512EEvPfS0__param_1
)
{
	.reg .pred 	%p<15>;
	.reg .b32 	%r<36>;
	.reg .b32 	%f<29>;
	.reg .b64 	%rd<9>;
	// demoted variable
	.shared .align 4 .b8 _ZZ21reduceSumByWrapDevicePfS_E9tempArray[128];
	// demoted variable
	.shared .align 4 .b8 _ZZ35reduceSumUnrollIterationsWrapReduceILi512EEvPfS0_E9tempArray[2048];
	ld.param.u64 	%rd2, [_Z35reduceSumUnrollIterationsWrapReduceILi512EEvPfS0__param_0];
	ld.param.u64 	%rd1, [_Z35reduceSumUnrollIterationsWrapReduceILi512EEvPfS0__param_1];
	cvta.to.global.u64 	%rd3, %rd2;
	mov.u32 	%r1, %ctaid.x;
	mov.u32 	%r2, %ntid.x;
	mov.u32 	%r3, %tid.x;
	mad.lo.s32 	%r5, %r1, %r2, %r3;
	mul.wide.s32 	%rd4, %r5, 4;
	add.s64 	%rd5, %rd3, %rd4;
	ld.global.f32 	%f6, [%rd5];
	shl.b32 	%r6, %r3, 2;
	mov.u32 	%r7, _ZZ35reduceSumUnrollIterationsWrapReduceILi512EEvPfS0_E9tempArray;
	add.s32 	%r8, %r7, %r6;
	st.shared.f32 	[%r8], %f6;
	bar.sync 	0;
	and.b32  	%r4, %r3, 31;
	ld.volatile.shared.f32 	%f7, [%r8];
	mov.b32 	%r9, %f7;
	shfl.sync.bfly.b32	%r10|%p1, %r9, 16, 31, -1;
	mov.b32 	%f8, %r10;
	add.f32 	%f9, %f7, %f8;
	mov.b32 	%r11, %f9;
	shfl.sync.bfly.b32	%r12|%p2, %r11, 8, 31, -1;
	mov.b32 	%f10, %r12;
	add.f32 	%f11, %f9, %f10;
	mov.b32 	%r13, %f11;
	shfl.sync.bfly.b32	%r14|%p3, %r13, 4, 31, -1;
	mov.b32 	%f12, %r14;
	add.f32 	%f13, %f11, %f12;
	mov.b32 	%r15, %f13;
	shfl.sync.bfly.b32	%r16|%p4, %r15, 2, 31, -1;
	mov.b32 	%f14, %r16;
	add.f32 	%f15, %f13, %f14;
	mov.b32 	%r17, %f15;
	shfl.sync.bfly.b32	%r18|%p5, %r17, 1, 31, -1;
	mov.b32 	%f16, %r18;
	add.f32 	%f28, %f15, %f16;
	setp.ne.s32 	%p6, %r4, 0;
	@%p6 bra 	$L__BB4_2;
	shr.u32 	%r19, %r3, 3;
	mov.u32 	%r20, _ZZ21reduceSumByWrapDevicePfS_E9tempArray;
	add.s32 	%r21, %r20, %r19;
	st.shared.f32 	[%r21], %f28;
$L__BB4_2:
	bar.sync 	0;
	setp.gt.u32 	%p7, %r3, 31;
	@%p7 bra 	$L__BB4_6;
	shr.u32 	%r22, %r2, 5;
	setp.ge.u32 	%p8, %r4, %r22;
	mov.f32 	%f27, 0f00000000;
	@%p8 bra 	$L__BB4_5;
	shl.b32 	%r23, %r4, 2;
	mov.u32 	%r24, _ZZ21reduceSumByWrapDevicePfS_E9tempArray;
	add.s32 	%r25, %r24, %r23;
	ld.shared.f32 	%f27, [%r25];
$L__BB4_5:
	mov.b32 	%r26, %f27;
	shfl.sync.bfly.b32	%r27|%p9, %r26, 16, 31, -1;
	mov.b32 	%f18, %r27;
	add.f32 	%f19, %f27, %f18;
	mov.b32 	%r28, %f19;
	shfl.sync.bfly.b32	%r29|%p10, %r28, 8, 31, -1;
	mov.b32 	%f20, %r29;
	add.f32 	%f21, %f19, %f20;
	mov.b32 	%r30, %f21;
	shfl.sync.bfly.b32	%r31|%p11, %r30, 4, 31, -1;
	mov.b32 	%f22, %r31;
	add.f32 	%f23, %f21, %f22;
	mov.b32 	%r32, %f23;
	shfl.sync.bfly.b32	%r33|%p12, %r32, 2, 31, -1;
	mov.b32 	%f24, %r33;
	add.f32 	%f25, %f23, %f24;
	mov.b32 	%r34, %f25;
	shfl.sync.bfly.b32	%r35|%p13, %r34, 1, 31, -1;
	mov.b32 	%f26, %r35;
	add.f32 	%f28, %f25, %f26;
$L__BB4_6:
	setp.ne.s32 	%p14, %r4, 0;
	@%p14 bra 	$L__BB4_8;
	cvta.to.global.u64 	%rd6, %rd1;
	mul.wide.u32 	%rd7, %r1, 4;
	add.s64 	%rd8, %rd6, %rd7;
	st.global.f32 	[%rd8], %f28;
$L__BB4_8:
	ret;

}
	// .globl	_Z10reduceLastILi512EEvPfS0_i
.visible .entry _Z10reduceLastILi512EEvPfS0_i(
	.param .u64 .ptr .align 1 _Z10reduceLastILi512EEvPfS0_i_param_0,
	.param .u64 .ptr .align 1 _Z10reduceLastILi512EEvPfS0_i_param_1,
	.param .u32 _Z10reduceLastILi512EEvPfS0_i_param_2
)
{
	.reg .pred 	%p<12>;
	.reg .b32 	%r<18>;
	.reg .b32 	%f<18>;
	.reg .b64 	%rd<7>;
	// demoted variable
	.shared .align 4 .b8 _ZZ10reduceLastILi512EEvPfS0_iE9tempArray[2048];
	ld.param.u64 	%rd1, [_Z10reduceLastILi512EEvPfS0_i_param_0];
	ld.param.u64 	%rd2, [_Z10reduceLastILi512EEvPfS0_i_param_1];
	ld.param.u32 	%r4, [_Z10reduceLastILi512EEvPfS0_i_param_2];
	mov.u32 	%r1, %tid.x;
	setp.ge.s32 	%p1, %r1, %r4;
	shl.b32 	%r5, %r1, 2;
	mov.u32 	%r6, _ZZ10reduceLastILi512EEvPfS0_iE9tempArray;
	add.s32 	%r2, %r6, %r5;
	@%p1 bra 	$L__BB5_2;
	cvta.to.global.u64 	%rd3, %rd1;
	mul.wide.u32 	%rd4, %r1, 4;
	add.s64 	%rd5, %rd3, %rd4;
	ld.global.f32 	%f1, [%rd5];
	st.shared.f32 	[%r2], %f1;
	bra.uni 	$L__BB5_3;
$L__BB5_2:
	mov.b32 	%r7, 0;
	st.shared.u32 	[%r2], %r7;
$L__BB5_3:
	bar.sync 	0;
	setp.gt.u32 	%p2, %r1, 255;
	@%p2 bra 	$L__BB5_5;
	ld.shared.f32 	%f2, [%r2+1024];
	ld.shared.f32 	%f3, [%r2];
	add.f32 	%f4, %f2, %f3;
	st.shared.f32 	[%r2], %f4;
$L__BB5_5:
	bar.sync 	0;
	setp.gt.u32 	%p3, %r1, 127;
	@%p3 bra 	$L__BB5_7;
	ld.shared.f32 	%f5, [%r2+512];
	ld.shared.f32 	%f6, [%r2];
	add.f32 	%f7, %f5, %f6;
	st.shared.f32 	[%r2], %f7;
$L__BB5_7:
	bar.sync 	0;
	setp.gt.u32 	%p4, %r1, 63;
	@%p4 bra 	$L__BB5_9;
	ld.shared.f32 	%f8, [%r2+256];
	ld.shared.f32 	%f9, [%r2];
	add.f32 	%f10, %f8, %f9;
	st.shared.f32 	[%r2], %f10;
$L__BB5_9:
	bar.sync 	0;
	setp.gt.u32 	%p5, %r1, 31;
	@%p5 bra 	$L__BB5_12;
	ld.volatile.shared.f32 	%f11, [%r2+128];
	ld.volatile.shared.f32 	%f12, [%r2];
	add.f32 	%f13, %f11, %f12;
	st.volatile.shared.f32 	[%r2], %f13;
	ld.volatile.shared.f32 	%f14, [%r2];
	cvt.rzi.s32.f32 	%r8, %f14;
	shfl.sync.bfly.b32	%r9|%p6, %r8, 16, 31, -1;
	add.s32 	%r10, %r9, %r8;
	shfl.sync.bfly.b32	%r11|%p7, %r10, 8, 31, -1;
	add.s32 	%r12, %r10, %r11;
	shfl.sync.bfly.b32	%r13|%p8, %r12, 4, 31, -1;
	add.s32 	%r14, %r12, %r13;
	shfl.sync.bfly.b32	%r15|%p9, %r14, 2, 31, -1;
	add.s32 	%r16, %r14, %r15;
	shfl.sync.bfly.b32	%r17|%p10, %r16, 1, 31, -1;
	add.s32 	%r3, %r16, %r17;
	setp.ne.s32 	%p11, %r1, 0;
	@%p11 bra 	$L__BB5_12;
	cvta.to.global.u64 	%rd6, %rd2;
	cvt.rn.f32.s32 	%f15, %r3;
	st.volatile.shared.f32 	[_ZZ10reduceLastILi512EEvPfS0_iE9tempArray], %f15;
	ld.global.f32 	%f16, [%rd6];
	add.f32 	%f17, %f16, %f15;
	st.global.f32 	[%rd6], %f17;
$L__BB5_12:
	ret;

}
	// .globl	_Z24reduceSumUnrollAndLoads4ILi128EEvPfS0_
.visible .entry _Z24reduceSumUnrollAndLoads4ILi128EEvPfS0_(
	.param .u64 .ptr .align 1 _Z24reduceSumUnrollAndLoads4ILi128EEvPfS0__param_0,
	.param .u64 .ptr .align 1 _Z24reduceSumUnrollAndLoads4ILi128EEvPfS0__param_1
)
{
	.reg .pred 	%p<9>;
	.reg .b32 	%r<24>;
	.reg .b32 	%f<16>;
	.reg .b64 	%rd<15>;
	// demoted variable
	.shared .align 4 .b8 _ZZ24reduceSumUnrollAndLoads4ILi128EEvPfS0_E9tempArray[512];
	ld.param.u64 	%rd2, [_Z24reduceSumUnrollAndLoads4ILi128EEvPfS0__param_0];
	ld.param.u64 	%rd1, [_Z24reduceSumUnrollAndLoads4ILi128EEvPfS0__param_1];
	cvta.to.global.u64 	%rd3, %rd2;
	mov.u32 	%r1, %ctaid.x;
	mov.u32 	%r5, %ntid.x;
	mul.lo.s32 	%r6, %r5, %r1;
	shl.b32 	%r7, %r6, 2;
	mov.u32 	%r2, %tid.x;
	add.s32 	%r8, %r7, %r2;
	mul.wide.s32 	%rd4, %r8, 4;
	add.s64 	%rd5, %rd3, %rd4;
	ld.global.f32 	%f1, [%rd5];
	add.s32 	%r9, %r8, %r5;
	mul.wide.u32 	%rd6, %r9, 4;
	add.s64 	%rd7, %rd3, %rd6;
	ld.global.f32 	%f2, [%rd7];
	add.f32 	%f3, %f1, %f2;
	add.s32 	%r10, %r9, %r5;
	mul.wide.u32 	%rd8, %r10, 4;
	add.s64 	%rd9, %rd3, %rd8;
	ld.global.f32 	%f4, [%rd9];
	add.s32 	%r11, %r10, %r5;
	mul.wide.u32 	%rd10, %r11, 4;
	add.s64 	%rd11, %rd3, %rd10;
	ld.global.f32 	%f5, [%rd11];
	add.f32 	%f6, %f4, %f5;
	add.f32 	%f7, %f3, %f6;
	shl.b32 	%r12, %r2, 2;
	mov.u32 	%r13, _ZZ24reduceSumUnrollAndLoads4ILi128EEvPfS0_E9tempArray;
	add.s32 	%r3, %r13, %r12;
	st.shared.f32 	[%r3], %f7;
	bar.sync 	0;
	setp.gt.u32 	%p1, %r2, 63;
	@%p1 bra 	$L__BB6_2;
	ld.shared.f32 	%f8, [%r3+256];
	ld.shared.f32 	%f9, [%r3];
	add.f32 	%f10, %f8, %f9;
	st.shared.f32 	[%r3], %f10;
$L__BB6_2:
	bar.sync 	0;
	setp.gt.u32 	%p2, %r2, 31;
	@%p2 bra 	$L__BB6_5;
	ld.volatile.shared.f32 	%f11, [%r3+128];
	ld.volatile.shared.f32 	%f12, [%r3];
	add.f32 	%f13, %f11, %f12;
	st.volatile.shared.f32 	[%r3], %f13;
	ld.volatile.shared.f32 	%f14, [%r3];
	cvt.rzi.s32.f32 	%r14, %f14;
	shfl.sync.bfly.b32	%r15|%p3, %r14, 16, 31, -1;
	add.s32 	%r16, %r15, %r14;
	shfl.sync.bfly.b32	%r17|%p4, %r16, 8, 31, -1;
	add.s32 	%r18, %r16, %r17;
	shfl.sync.bfly.b32	%r19|%p5, %r18, 4, 31, -1;
	add.s32 	%r20, %r18, %r19;
	shfl.sync.bfly.b32	%r21|%p6, %r20, 2, 31, -1;
	add.s32 	%r22, %r20, %r21;
	shfl.sync.bfly.b32	%r23|%p7, %r22, 1, 31, -1;
	add.s32 	%r4, %r22, %r23;
	setp.ne.s32 	%p8, %r2, 0;
	@%p8 bra 	$L__BB6_5;
	cvt.rn.f32.s32 	%f15, %r4;
	st.volatile.shared.f32 	[_ZZ24reduceSumUnrollAndLoads4ILi128EEvPfS0_E9tempArray], %f15;
	cvta.to.global.u64 	%rd12, %rd1;
	mul.wide.u32 	%rd13, %r1, 4;
	add.s64 	%rd14, %rd12, %rd13;
	st.global.f32 	[%rd14], %f15;
$L__BB6_5:
	ret;

}
	// .globl	_Z24reduceSumUnrollAndLoads8ILi128EEvPfS0_
.visible .entry _Z24reduceSumUnrollAndLoads8ILi128EEvPfS0_(
	.param .u64 .ptr .align 1 _Z24reduceSumUnrollAndLoads8ILi128EEvPfS0__param_0,
	.param .u64 .ptr .align 1 _Z24reduceSumUnrollAndLoads8ILi128EEvPfS0__param_1
)
{
	.reg .pred 	%p<9>;
	.reg .b32 	%r<28>;
	.reg .b32 	%f<24>;
	.reg .b64 	%rd<23>;
	// demoted variable
	.shared .align 4 .b8 _ZZ24reduceSumUnrollAndLoads8ILi128EEvPfS0_E9tempArray[512];
	ld.param.u64 	%rd2, [_Z24reduceSumUnrollAndLoads8ILi128EEvPfS0__param_0];
	ld.param.u64 	%rd1, [_Z24reduceSumUnrollAndLoads8ILi128EEvPfS0__param_1];
	cvta.to.global.u64 	%rd3, %rd2;
	mov.u32 	%r1, %ctaid.x;
	mov.u32 	%r5, %ntid.x;
	mul.lo.s32 	%r6, %r5, %r1;
	shl.b32 	%r7, %r6, 3;
	mov.u32 	%r2, %tid.x;
	add.s32 	%r8, %r7, %r2;
	mul.wide.s32 	%rd4, %r8, 4;
	add.s64 	%rd5, %rd3, %rd4;
	ld.global.f32 	%f1, [%rd5];
	add.s32 	%r9, %r8, %r5;
	mul.wide.u32 	%rd6, %r9, 4;
	add.s64 	%rd7, %rd3, %rd6;
	ld.global.f32 	%f2, [%rd7];
	add.f32 	%f3, %f1, %f2;
	add.s32 	%r10, %r9, %r5;
	mul.wide.u32 	%rd8, %r10, 4;
	add.s64 	%rd9, %rd3, %rd8;
	ld.global.f32 	%f4, [%rd9];
	add.s32 	%r11, %r10, %r5;
	mul.wide.u32 	%rd10, %r11, 4;
	add.s64 	%rd11, %rd3, %rd10;
	ld.global.f32 	%f5, [%rd11];
	add.f32 	%f6, %f4, %f5;
	add.s32 	%r12, %r11, %r5;
	mul.wide.u32 	%rd12, %r12, 4;
	add.s64 	%rd13, %rd3, %rd12;
	ld.global.f32 	%f7, [%rd13];
	add.s32 	%r13, %r12, %r5;
	mul.wide.u32 	%rd14, %r13, 4;
	add.s64 	%rd15, %rd3, %rd14;
	ld.global.f32 	%f8, [%rd15];
	add.f32 	%f9, %f7, %f8;
	add.s32 	%r14, %r13, %r5;
	mul.wide.u32 	%rd16, %r14, 4;
	add.s64 	%rd17, %rd3, %rd16;
	ld.global.f32 	%f10, [%rd17];
	add.s32 	%r15, %r14, %r5;
	mul.wide.u32 	%rd18, %r15, 4;
	add.s64 	%rd19, %rd3, %rd18;
	ld.global.f32 	%f11, [%rd19];
	add.f32 	%f12, %f10, %f11;
	add.f32 	%f13, %f3, %f6;
	add.f32 	%f14, %f13, %f9;
	add.f32 	%f15, %f14, %f12;
	shl.b32 	%r16, %r2, 2;
	mov.u32 	%r17, _ZZ24reduceSumUnrollAndLoads8ILi128EEvPfS0_E9tempArray;
	add.s32 	%r3, %r17, %r16;
	st.shared.f32 	[%r3], %f15;
	bar.sync 	0;
	setp.gt.u32 	%p1, %r2, 63;
	@%p1 bra 	$L__BB7_2;
	ld.shared.f32 	%f16, [%r3+256];
	ld.shared.f32 	%f17, [%r3];
	add.f32 	%f18, %f16, %f17;
	st.shared.f32 	[%r3], %f18;
$L__BB7_2:
	bar.sync 	0;
	setp.gt.u32 	%p2, %r2, 31;
	@%p2 bra 	$L__BB7_5;
	ld.volatile.shared.f32 	%f19, [%r3+128];
	ld.volatile.shared.f32 	%f20, [%r3];
	add.f32 	%f21, %f19, %f20;
	st.volatile.shared.f32 	[%r3], %f21;
	ld.volatile.shared.f32 	%f22, [%r3];
	cvt.rzi.s32.f32 	%r18, %f22;
	shfl.sync.bfly.b32	%r19|%p3, %r18, 16, 31, -1;
	add.s32 	%r20, %r19, %r18;
	shfl.sync.bfly.b32	%r21|%p4, %r20, 8, 31, -1;
	add.s32 	%r22, %r20, %r21;
	shfl.sync.bfly.b32	%r23|%p5, %r22, 4, 31, -1;
	add.s32 	%r24, %r22, %r23;
	shfl.sync.bfly.b32	%r25|%p6, %r24, 2, 31, -1;
	add.s32 	%r26, %r24, %r25;
	shfl.sync.bfly.b32	%r27|%p7, %r26, 1, 31, -1;
	add.s32 	%r4, %r26, %r27;
	setp.ne.s32 	%p8, %r2, 0;
	@%p8 bra 	$L__BB7_5;
	cvt.rn.f32.s32 	%f23, %r4;
	st.volatile.shared.f32 	[_ZZ24reduceSumUnrollAndLoads8ILi128EEvPfS0_E9tempArray], %f23;
	cvta.to.global.u64 	%rd20, %rd1;
	mul.wide.u32 	%rd21, %r1, 4;
	add.s64 	%rd22, %rd20, %rd21;
	st.global.f32 	[%rd22], %f23;
$L__BB7_5:
	ret;

}
	// .globl	_Z10reduceLastILi1024EEvPfS0_i
.visible .entry _Z10reduceLastILi1024EEvPfS0_i(
	.param .u64 .ptr .align 1 _Z10reduceLastILi1024EEvPfS0_i_param_0,
	.param .u64 .ptr .align 1 _Z10reduceLastILi1024EEvPfS0_i_param_1,
	.param .u32 _Z10reduceLastILi1024EEvPfS0_i_param_2
)
{
	.reg .pred 	%p<13>;
	.reg .b32 	%r<18>;
	.reg .b32 	%f<21>;
	.reg .b64 	%rd<7>;
	// demoted variable
	.shared .align 4 .b8 _ZZ10reduceLastILi1024EEvPfS0_iE9tempArray[4096];
	ld.param.u64 	%rd1, [_Z10reduceLastILi1024EEvPfS0_i_param_0];
	ld.param.u64 	%rd2, [_Z10reduceLastILi1024EEvPfS0_i_param_1];
	ld.param.u32 	%r4, [_Z10reduceLastILi1024EEvPfS0_i_param_2];
	mov.u32 	%r1, %tid.x;
	setp.ge.s32 	%p1, %r1, %r4;
	shl.b32 	%r5, %r1, 2;
	mov.u32 	%r6, _ZZ10reduceLastILi1024EEvPfS0_iE9tempArray;
	add.s32 	%r2, %r6, %r5;
	@%p1 bra 	$L__BB8_2;
	cvta.to.global.u64 	%rd3, %rd1;
	mul.wide.u32 	%rd4, %r1, 4;
	add.s64 	%rd5, %rd3, %rd4;
	ld.global.f32 	%f1, [%rd5];
	st.shared.f32 	[%r2], %f1;
	bra.uni 	$L__BB8_3;
$L__BB8_2:
	mov.b32 	%r7, 0;
	st.shared.u32 	[%r2], %r7;
$L__BB8_3:
	bar.sync 	0;
	setp.gt.u32 	%p2, %r1, 511;
	@%p2 bra 	$L__BB8_5;
	ld.shared.f32 	%f2, [%r2+2048];
	ld.shared.f32 	%f3, [%r2];
	add.f32 	%f4, %f2, %f3;
	st.shared.f32 	[%r2], %f4;
$L__BB8_5:
	bar.sync 	0;
	setp.gt.u32 	%p3, %r1, 255;
	@%p3 bra 	$L__BB8_7;
	ld.shared.f32 	%f5, [%r2+1024];
	ld.shared.f32 	%f6, [%r2];
	add.f32 	%f7, %f5, %f6;
	st.shared.f32 	[%r2], %f7;
$L__BB8_7:
	bar.sync 	0;
	setp.gt.u32 	%p4, %r1, 127;
	@%p4 bra 	$L__BB8_9;
	ld.shared.f32 	%f8, [%r2+512];
	ld.shared.f32 	%f9, [%r2];
	add.f32 	%f10, %f8, %f9;
	st.shared.f32 	[%r2], %f10;
$L__BB8_9:
	bar.sync 	0;
	setp.gt.u32 	%p5, %r1, 63;
	@%p5 bra 	$L__BB8_11;
	ld.shared.f32 	%f11, [%r2+256];
	ld.shared.f32 	%f12, [%r2];
	add.f32 	%f13, %f11, %f12;
	st.shared.f32 	[%r2], %f13;
$L__BB8_11:
	bar.sync 	0;
	setp.gt.u32 	%p6, %r1, 31;
	@%p6 bra 	$L__BB8_14;
	ld.volatile.shared.f32 	%f14, [%r2+128];
	ld.volatile.shared.f32 	%f15, [%r2];
	add.f32 	%f16, %f14, %f15;
	st.volatile.shared.f32 	[%r2], %f16;
	ld.volatile.shared.f32 	%f17, [%r2];
	cvt.rzi.s32.f32 	%r8, %f17;
	shfl.sync.bfly.b32	%r9|%p7, %r8, 16, 31, -1;
	add.s32 	%r10, %r9, %r8;
	shfl.sync.bfly.b32	%r11|%p8, %r10, 8, 31, -1;
	add.s32 	%r12, %r10, %r11;
	shfl.sync.bfly.b32	%r13|%p9, %r12, 4, 31, -1;
	add.s32 	%r14, %r12, %r13;
	shfl.sync.bfly.b32	%r15|%p10, %r14, 2, 31, -1;
	add.s32 	%r16, %r14, %r15;
	shfl.sync.bfly.b32	%r17|%p11, %r16, 1, 31, -1;
	add.s32 	%r3, %r16, %r17;
	setp.ne.s32 	%p12, %r1, 0;
	@%p12 bra 	$L__BB8_14;
	cvta.to.global.u64 	%rd6, %rd2;
	cvt.rn.f32.s32 	%f18, %r3;
	st.volatile.shared.f32 	[_ZZ10reduceLastILi1024EEvPfS0_iE9tempArray], %f18;
	ld.global.f32 	%f19, [%rd6];
	add.f32 	%f20, %f19, %f18;
	st.global.f32 	[%rd6], %f20;
$L__BB8_14:
	ret;

}
	// .globl	_Z24reduceSumUnrollAndLoads4ILi256EEvPfS0_
.visible .entry _Z24reduceSumUnrollAndLoads4ILi256EEvPfS0_(
	.param .u64 .ptr .align 1 _Z24reduceSumUnrollAndLoads4ILi256EEvPfS0__param_0,
	.param .u64 .ptr .align 1 _Z24reduceSumUnrollAndLoads4ILi256EEvPfS0__param_1
)
{
	.reg .pred 	%p<10>;
	.reg .b32 	%r<24>;
	.reg .b32 	%f<19>;
	.reg .b64 	%rd<15>;
	// demoted variable
	.shared .align 4 .b8 _ZZ24reduceSumUnrollAndLoads4ILi256EEvPfS0_E9tempArray[1024];
	ld.param.u64 	%rd2, [_Z24reduceSumUnrollAndLoads4ILi256EEvPfS0__param_0];
	ld.param.u64 	%rd1, [_Z24reduceSumUnrollAndLoads4ILi256EEvPfS0__param_1];
	cvta.to.global.u64 	%rd3, %rd2;
	mov.u32 	%r1, %ctaid.x;
	mov.u32 	%r5, %ntid.x;
	mul.lo.s32 	%r6, %r5, %r1;
	shl.b32 	%r7, %r6, 2;
	mov.u32 	%r2, %tid.x;
	add.s32 	%r8, %r7, %r2;
	mul.wide.s32 	%rd4, %r8, 4;
	add.s64 	%rd5, %rd3, %rd4;
	ld.global.f32 	%f1, [%rd5];
	add.s32 	%r9, %r8, %r5;
	mul.wide.u32 	%rd6, %r9, 4;
	add.s64 	%rd7, %rd3, %rd6;
	ld.global.f32 	%f2, [%rd7];
	add.f32 	%f3, %f1, %f2;
	add.s32 	%r10, %r9, %r5;
	mul.wide.u32 	%rd8, %r10, 4;
	add.s64 	%rd9, %rd3, %rd8;
	ld.global.f32 	%f4, [%rd9];
	add.s32 	%r11, %r10, %r5;
	mul.wide.u32 	%rd10, %r11, 4;
	add.s64 	%rd11, %rd3, %rd10;
	ld.global.f32 	%f5, [%rd11];
	add.f32 	%f6, %f4, %f5;
	add.f32 	%f7, %f3, %f6;
	shl.b32 	%r12, %r2, 2;
	mov.u32 	%r13, _ZZ24reduceSumUnrollAndLoads4ILi256EEvPfS0_E9tempArray;
	add.s32 	%r3, %r13, %r12;
	st.shared.f32 	[%r3], %f7;
	bar.sync 	0;
	setp.gt.u32 	%p1, %r2, 127;
	@%p1 bra 	$L__BB9_2;
	ld.shared.f32 	%f8, [%r3+512];
	ld.shared.f32 	%f9, [%r3];
	add.f32 	%f10, %f8, %f9;
	st.shared.f32 	[%r3], %f10;
$L__BB9_2:
	bar.sync 	0;
	setp.gt.u32 	%p2, %r2, 63;
	@%p2 bra 	$L__BB9_4;
	ld.shared.f32 	%f11, [%r3+256];
	ld.shared.f32 	%f12, [%r3];
	add.f32 	%f13, %f11, %f12;
	st.shared.f32 	[%r3], %f13;
$L__BB9_4:
	bar.sync 	0;
	setp.gt.u32 	%p3, %r2, 31;
	@%p3 bra 	$L__BB9_7;
	ld.volatile.shared.f32 	%f14, [%r3+128];
	ld.volatile.shared.f32 	%f15, [%r3];
	add.f32 	%f16, %f14, %f15;
	st.volatile.shared.f32 	[%r3], %f16;
	ld.volatile.shared.f32 	%f17, [%r3];
	cvt.rzi.s32.f32 	%r14, %f17;
	shfl.sync.bfly.b32	%r15|%p4, %r14, 16, 31, -1;
	add.s32 	%r16, %r15, %r14;
	shfl.sync.bfly.b32	%r17|%p5, %r16, 8, 31, -1;
	add.s32 	%r18, %r16, %r17;
	shfl.sync.bfly.b32	%r19|%p6, %r18, 4, 31, -1;
	add.s32 	%r20, %r18, %r19;
	shfl.sync.bfly.b32	%r21|%p7, %r20, 2, 31, -1;
	add.s32 	%r22, %r20, %r21;
	shfl.sync.bfly.b32	%r23|%p8, %r22, 1, 31, -1;
	add.s32 	%r4, %r22, %r23;
	setp.ne.s32 	%p9, %r2, 0;
	@%p9 bra 	$L__BB9_7;
	cvt.rn.f32.s32 	%f18, %r4;
	st.volatile.shared.f32 	[_ZZ24reduceSumUnrollAndLoads4ILi256EEvPfS0_E9tempArray], %f18;
	cvta.to.global.u64 	%rd12, %rd1;
	mul.wide.u32 	%rd13, %r1, 4;
	add.s64 	%rd14, %rd12, %rd13;
	st.global.f32 	[%rd14], %f18;
$L__BB9_7:
	ret;

}
	// .globl	_Z42reduceSumUnrollAndLoads8LinearAccessMemoryILi128EEvPfS0_
.visible .entry _Z42reduceSumUnrollAndLoads8LinearAccessMemoryILi128EEvPfS0_(
	.param .u64 .ptr .align 1 _Z42reduceSumUnrollAndLoads8LinearAccessMemoryILi128EEvPfS0__param_0,
	.param .u64 .ptr .align 1 _Z42reduceSumUnrollAndLoads8LinearAccessMemoryILi128EEvPfS0__param_1
)
{
	.reg .pred 	%p<9>;
	.reg .b32 	%r<22>;
	.reg .b32 	%f<24>;
	.reg .b64 	%rd<9>;
	// demoted variable
	.shared .align 4 .b8 _ZZ42reduceSumUnrollAndLoads8LinearAccessMemoryILi128EEvPfS0_E9tempArray[512];
	ld.param.u64 	%rd2, [_Z42reduceSumUnrollAndLoads8LinearAccessMemoryILi128EEvPfS0__param_0];
	ld.param.u64 	%rd1, [_Z42reduceSumUnrollAndLoads8LinearAccessMemoryILi128EEvPfS0__param_1];
	cvta.to.global.u64 	%rd3, %rd2;
	mov.u32 	%r1, %ctaid.x;
	mov.u32 	%r5, %ntid.x;
	mul.lo.s32 	%r6, %r5, %r1;
	shl.b32 	%r7, %r6, 3;
	mov.u32 	%r2, %tid.x;
	shl.b32 	%r8, %r2, 3;
	add.s32 	%r9, %r7, %r8;
	mul.wide.s32 	%rd4, %r9, 4;
	add.s64 	%rd5, %rd3, %rd4;
	ld.global.f32 	%f1, [%rd5];
	ld.global.f32 	%f2, [%rd5+4];
	add.f32 	%f3, %f1, %f2;
	ld.global.f32 	%f4, [%rd5+8];
	ld.global.f32 	%f5, [%rd5+12];
	add.f32 	%f6, %f4, %f5;
	ld.global.f32 	%f7, [%rd5+16];
	ld.global.f32 	%f8, [%rd5+20];
	add.f32 	%f9, %f7, %f8;
	ld.global.f32 	%f10, [%rd5+24];
	ld.global.f32 	%f11, [%rd5+28];
	add.f32 	%f12, %f10, %f11;
	add.f32 	%f13, %f3, %f6;
	add.f32 	%f14, %f13, %f9;
	add.f32 	%f15, %f14, %f12;
	shl.b32 	%r10, %r2, 2;
	mov.u32 	%r11, _ZZ42reduceSumUnrollAndLoads8LinearAccessMemoryILi128EEvPfS0_E9tempArray;
	add.s32 	%r3, %r11, %r10;
	st.shared.f32 	[%r3], %f15;
	bar.sync 	0;
	setp.gt.u32 	%p1, %r2, 63;
	@%p1 bra 	$L__BB10_2;
	ld.shared.f32 	%f16, [%r3+256];
	ld.shared.f32 	%f17, [%r3];
	add.f32 	%f18, %f16, %f17;
	st.shared.f32 	[%r3], %f18;
$L__BB10_2:
	bar.sync 	0;
	setp.gt.u32 	%p2, %r2, 31;
	@%p2 bra 	$L__BB10_5;
	ld.volatile.shared.f32 	%f19, [%r3+128];
	ld.volatile.shared.f32 	%f20, [%r3];
	add.f32 	%f21, %f19, %f20;
	st.volatile.shared.f32 	[%r3], %f21;
	ld.volatile.shared.f32 	%f22, [%r3];
	cvt.rzi.s32.f32 	%r12, %f22;
	shfl.sync.bfly.b32	%r13|%p3, %r12, 16, 31, -1;
	add.s32 	%r14, %r13, %r12;
	shfl.sync.bfly.b32	%r15|%p4, %r14, 8, 31, -1;
	add.s32 	%r16, %r14, %r15;
	shfl.sync.bfly.b32	%r17|%p5, %r16, 4, 31, -1;
	add.s32 	%r18, %r16, %r17;
	shfl.sync.bfly.b32	%r19|%p6, %r18, 2, 31, -1;
	add.s32 	%r20, %r18, %r19;
	shfl.sync.bfly.b32	%r21|%p7, %r20, 1, 31, -1;
	add.s32 	%r4, %r20, %r21;
	setp.ne.s32 	%p8, %r2, 0;
	@%p8 bra 	$L__BB10_5;
	cvt.rn.f32.s32 	%f23, %r4;
	st.volatile.shared.f32 	[_ZZ42reduceSumUnrollAndLoads8LinearAccessMemoryILi128EEvPfS0_E9tempArray], %f23;
	cvta.to.global.u64 	%rd6, %rd1;
	mul.wide.u32 	%rd7, %r1, 4;
	add.s64 	%rd8, %rd6, %rd7;
	st.global.f32 	[%rd8], %f23;
$L__BB10_5:
	ret;

}
	// .globl	_Z48reduceSumUnrollAndLoads8VectorLinearAccessMemoryILi128EEvPfS0_
.visible .entry _Z48reduceSumUnrollAndLoads8VectorLinearAccessMemoryILi128EEvPfS0_(
	.param .u64 .ptr .align 1 _Z48reduceSumUnrollAndLoads8VectorLinearAccessMemoryILi128EEvPfS0__param_0,
	.param .u64 .ptr .align 1 _Z48reduceSumUnrollAndLoads8VectorLinearAccessMemoryILi128EEvPfS0__param_1
)
{
	.reg .pred 	%p<9>;
	.reg .b32 	%r<22>;
	.reg .b32 	%f<24>;
	.reg .b64 	%rd<9>;
	// demoted variable
	.shared .align 4 .b8 _ZZ48reduceSumUnrollAndLoads8VectorLinearAccessMemoryILi128EEvPfS0_E9tempArray[512];
	ld.param.u64 	%rd2, [_Z48reduceSumUnrollAndLoads8VectorLinearAccessMemoryILi128EEvPfS0__param_0];
	ld.param.u64 	%rd1, [_Z48reduceSumUnrollAndLoads8VectorLinearAccessMemoryILi128EEvPfS0__param_1];
	cvta.to.global.u64 	%rd3, %rd2;
	mov.u32 	%r1, %ctaid.x;
	mov.u32 	%r5, %ntid.x;
	mul.lo.s32 	%r6, %r5, %r1;
	shl.b32 	%r7, %r6, 3;
	mov.u32 	%r2, %tid.x;
	shl.b32 	%r8, %r2, 3;
	add.s32 	%r9, %r7, %r8;
	mul.wide.s32 	%rd4, %r9, 4;
	add.s64 	%rd5, %rd3, %rd4;
	ld.global.v4.f32 	{%f1, %f2, %f3, %f4}, [%rd5];
	add.f32 	%f5, %f1, %f2;
	add.f32 	%f6, %f5, %f3;
	add.f32 	%f7, %f6, %f4;
	ld.global.v4.f32 	{%f8, %f9, %f10, %f11}, [%rd5+16];
	add.f32 	%f12, %f8, %f9;
	add.f32 	%f13, %f12, %f10;
	add.f32 	%f14, %f13, %f11;
	add.f32 	%f15, %f7, %f14;
	shl.b32 	%r10, %r2, 2;
	mov.u32 	%r11, _ZZ48reduceSumUnrollAndLoads8VectorLinearAccessMemoryILi128EEvPfS0_E9tempArray;
	add.s32 	%r3, %r11, %r10;
	st.shared.f32 	[%r3], %f15;
	bar.sync 	0;
	setp.gt.u32 	%p1, %r2, 63;
	@%p1 bra 	$L__BB11_2;
	ld.shared.f32 	%f16, [%r3+256];
	ld.shared.f32 	%f17, [%r3];
	add.f32 	%f18, %f16, %f17;
	st.shared.f32 	[%r3], %f18;
$L__BB11_2:
	bar.sync 	0;
	setp.gt.u32 	%p2, %r2, 31;
	@%p2 bra 	$L__BB11_5;
	ld.volatile.shared.f32 	%f19, [%r3+128];
	ld.volatile.shared.f32 	%f20, [%r3];
	add.f32 	%f21, %f19, %f20;
	st.volatile.shared.f32 	[%r3], %f21;
	ld.volatile.shared.f32 	%f22, [%r3];
	cvt.rzi.s32.f32 	%r12, %f22;
	shfl.sync.bfly.b32	%r13|%p3, %r12, 16, 31, -1;
	add.s32 	%r14, %r13, %r12;
	shfl.sync.bfly.b32	%r15|%p4, %r14, 8, 31, -1;
	add.s32 	%r16, %r14, %r15;
	shfl.sync.bfly.b32	%r17|%p5, %r16, 4, 31, -1;
	add.s32 	%r18, %r16, %r17;
	shfl.sync.bfly.b32	%r19|%p6, %r18, 2, 31, -1;
	add.s32 	%r20, %r18, %r19;
	shfl.sync.bfly.b32	%r21|%p7, %r20, 1, 31, -1;
	add.s32 	%r4, %r20, %r21;
	setp.ne.s32 	%p8, %r2, 0;
	@%p8 bra 	$L__BB11_5;
	cvt.rn.f32.s32 	%f23, %r4;
	st.volatile.shared.f32 	[_ZZ48reduceSumUnrollAndLoads8VectorLinearAccessMemoryILi128EEvPfS0_E9tempArray], %f23;
	cvta.to.global.u64 	%rd6, %rd1;
	mul.wide.u32 	%rd7, %r1, 4;
	add.s64 	%rd8, %rd6, %rd7;
	st.global.f32 	[%rd8], %f23;
$L__BB11_5:
	ret;

}
	// .globl	_Z43reduceSumUnrollAndLoads16LinearAccessMemoryILi128EEvPfS0_
.visible .entry _Z43reduceSumUnrollAndLoads16LinearAccessMemoryILi128EEvPfS0_(
	.param .u64 .ptr .align 1 _Z43reduceSumUnrollAndLoads16LinearAccessMemoryILi128EEvPfS0__param_0,
	.param .u64 .ptr .align 1 _Z43reduceSumUnrollAndLoads16LinearAccessMemoryILi128EEvPfS0__param_1
)
{
	.reg .pred 	%p<9>;
	.reg .b32 	%r<22>;
	.reg .b32 	%f<40>;
	.reg .b64 	%rd<9>;
	// demoted variable
	.shared .align 4 .b8 _ZZ43reduceSumUnrollAndLoads16LinearAccessMemoryILi128EEvPfS0_E9tempArray[512];
	ld.param.u64 	%rd2, [_Z43reduceSumUnrollAndLoads16LinearAccessMemoryILi128EEvPfS0__param_0];
	ld.param.u64 	%rd1, [_Z43reduceSumUnrollAndLoads16LinearAccessMemoryILi128EEvPfS0__param_1];
	cvta.to.global.u64 	%rd3, %rd2;
	mov.u32 	%r1, %ctaid.x;
	mov.u32 	%r5, %ntid.x;
	mul.lo.s32 	%r6, %r5, %r1;
	shl.b32 	%r7, %r6, 4;
	mov.u32 	%r2, %tid.x;
	shl.b32 	%r8, %r2, 4;
	add.s32 	%r9, %r7, %r8;
	mul.wide.s32 	%rd4, %r9, 4;
	add.s64 	%rd5, %rd3, %rd4;
	ld.global.f32 	%f1, [%rd5];
	ld.global.f32 	%f2, [%rd5+4];
	add.f32 	%f3, %f1, %f2;
	ld.global.f32 	%f4, [%rd5+8];
	ld.global.f32 	%f5, [%rd5+12];
	add.f32 	%f6, %f4, %f5;
	ld.global.f32 	%f7, [%rd5+16];
	ld.global.f32 	%f8, [%rd5+20];
	add.f32 	%f9, %f7, %f8;
	ld.global.f32 	%f10, [%rd5+24];
	ld.global.f32 	%f11, [%rd5+28];
	add.f32 	%f12, %f10, %f11;
	ld.global.f32 	%f13, [%rd5+32];
	ld.global.f32 	%f14, [%rd5+36];
	add.f32 	%f15, %f13, %f14;
	ld.global.f32 	%f16, [%rd5+40];
	ld.global.f32 	%f17, [%rd5+44];
	add.f32 	%f18, %f16, %f17;
	ld.global.f32 	%f19, [%rd5+48];
	ld.global.f32 	%f20, [%rd5+52];
	add.f32 	%f21, %f19, %f20;
	ld.global.f32 	%f22, [%rd5+56];
	ld.global.f32 	%f23, [%rd5+60];
	add.f32 	%f24, %f22, %f23;
	add.f32 	%f25, %f3, %f6;
	add.f32 	%f26, %f25, %f9;
	add.f32 	%f27, %f26, %f12;
	add.f32 	%f28, %f27, %f15;
	add.f32 	%f29, %f28, %f18;
	add.f32 	%f30, %f29, %f21;
	add.f32 	%f31, %f30, %f24;
	shl.b32 	%r10, %r2, 2;
	mov.u32 	%r11, _ZZ43reduceSumUnrollAndLoads16LinearAccessMemoryILi128EEvPfS0_E9tempArray;
	add.s32 	%r3, %r11, %r10;
	st.shared.f32 	[%r3], %f31;
	bar.sync 	0;
	setp.gt.u32 	%p1, %r2, 63;
	@%p1 bra 	$L__BB12_2;
	ld.shared.f32 	%f32, [%r3+256];
	ld.shared.f32 	%f33, [%r3];
	add.f32 	%f34, %f32, %f33;
	st.shared.f32 	[%r3], %f34;
$L__BB12_2:
	bar.sync 	0;
	setp.gt.u32 	%p2, %r2, 31;
	@%p2 bra 	$L__BB12_5;
	ld.volatile.shared.f32 	%f35, [%r3+128];
	ld.volatile.shared.f32 	%f36, [%r3];
	add.f32 	%f37, %f35, %f36;
	st.volatile.shared.f32 	[%r3], %f37;
	ld.volatile.shared.f32 	%f38, [%r3];
	cvt.rzi.s32.f32 	%r12, %f38;
	shfl.sync.bfly.b32	%r13|%p3, %r12, 16, 31, -1;
	add.s32 	%r14, %r13, %r12;
	shfl.sync.bfly.b32	%r15|%p4, %r14, 8, 31, -1;
	add.s32 	%r16, %r14, %r15;
	shfl.sync.bfly.b32	%r17|%p5, %r16, 4, 31, -1;
	add.s32 	%r18, %r16, %r17;
	shfl.sync.bfly.b32	%r19|%p6, %r18, 2, 31, -1;
	add.s32 	%r20, %r18, %r19;
	shfl.sync.bfly.b32	%r21|%p7, %r20, 1, 31, -1;
	add.s32 	%r4, %r20, %r21;
	setp.ne.s32 	%p8, %r2, 0;
	@%p8 bra 	$L__BB12_5;
	cvt.rn.f32.s32 	%f39, %r4;
	st.volatile.shared.f32 	[_ZZ43reduceSumUnrollAndLoads16LinearAccessMemoryILi128EEvPfS0_E9tempArray], %f39;
	cvta.to.global.u64 	%rd6, %rd1;
	mul.wide.u32 	%rd7, %r1, 4;
	add.s64 	%rd8, %rd6, %rd7;
	st.global.f32 	[%rd8], %f39;
$L__BB12_5:
	ret;

}
	// .globl	_Z24reduceSumUnrollAndLoads4ILi512EEvPfS0_
.visible .entry _Z24reduceSumUnrollAndLoads4ILi512EEvPfS0_(
	.param .u64 .ptr .align 1 _Z24reduceSumUnrollAndLoads4ILi512EEvPfS0__param_0,
	.param .u64 .ptr .align 1 _Z24reduceSumUnrollAndLoads4ILi512EEvPfS0__param_1
)
{
	.reg .pred 	%p<11>;
	.reg .b32 	%r<24>;
	.reg .b32 	%f<22>;
	.reg .b64 	%rd<15>;
	// demoted variable
	.shared .align 4 .b8 _ZZ24reduceSumUnrollAndLoads4ILi512EEvPfS0_E9tempArray[2048];
	ld.param.u64 	%rd2, [_Z24reduceSumUnrollAndLoads4ILi512EEvPfS0__param_0];
	ld.param.u64 	%rd1, [_Z24reduceSumUnrollAndLoads4ILi512EEvPfS0__param_1];
	cvta.to.global.u64 	%rd3, %rd2;
	mov.u32 	%r1, %ctaid.x;
	mov.u32 	%r5, %ntid.x;
	mul.lo.s32 	%r6, %r5, %r1;
	shl.b32 	%r7, %r6, 2;
	mov.u32 	%r2, %tid.x;
	add.s32 	%r8, %r7, %r2;
	mul.wide.s32 	%rd4, %r8, 4;
	add.s64 	%rd5, %rd3, %rd4;
	ld.global.f32 	%f1, [%rd5];
	add.s32 	%r9, %r8, %r5;
	mul.wide.u32 	%rd6, %r9, 4;
	add.s64 	%rd7, %rd3, %rd6;
	ld.global.f32 	%f2, [%rd7];
	add.f32 	%f3, %f1, %f2;
	add.s32 	%r10, %r9, %r5;
	mul.wide.u32 	%rd8, %r10, 4;
	add.s64 	%rd9, %rd3, %rd8;
	ld.global.f32 	%f4, [%rd9];
	add.s32 	%r11, %r10, %r5;
	mul.wide.u32 	%rd10, %r11, 4;
	add.s64 	%rd11, %rd3, %rd10;
	ld.global.f32 	%f5, [%rd11];
	add.f32 	%f6, %f4, %f5;
	add.f32 	%f7, %f3, %f6;
	shl.b32 	%r12, %r2, 2;
	mov.u32 	%r13, _ZZ24reduceSumUnrollAndLoads4ILi512EEvPfS0_E9tempArray;
	add.s32 	%r3, %r13, %r12;
	st.shared.f32 	[%r3], %f7;
	bar.sync 	0;
	setp.gt.u32 	%p1, %r2, 255;
	@%p1 bra 	$L__BB13_2;
	ld.shared.f32 	%f8, [%r3+1024];
	ld.shared.f32 	%f9, [%r3];
	add.f32 	%f10, %f8, %f9;
	st.shared.f32 	[%r3], %f10;
$L__BB13_2:
	bar.sync 	0;
	setp.gt.u32 	%p2, %r2, 127;
	@%p2 bra 	$L__BB13_4;
	ld.shared.f32 	%f11, [%r3+512];
	ld.shared.f32 	%f12, [%r3];
	add.f32 	%f13, %f11, %f12;
	st.shared.f32 	[%r3], %f13;
$L__BB13_4:
	bar.sync 	0;
	setp.gt.u32 	%p3, %r2, 63;
	@%p3 bra 	$L__BB13_6;
	ld.shared.f32 	%f14, [%r3+256];
	ld.shared.f32 	%f15, [%r3];
	add.f32 	%f16, %f14, %f15;
	st.shared.f32 	[%r3], %f16;
$L__BB13_6:
	bar.sync 	0;
	setp.gt.u32 	%p4, %r2, 31;
	@%p4 bra 	$L__BB13_9;
	ld.volatile.shared.f32 	%f17, [%r3+128];
	ld.volatile.shared.f32 	%f18, [%r3];
	add.f32 	%f19, %f17, %f18;
	st.volatile.shared.f32 	[%r3], %f19;
	ld.volatile.shared.f32 	%f20, [%r3];
	cvt.rzi.s32.f32 	%r14, %f20;
	shfl.sync.bfly.b32	%r15|%p5, %r14, 16, 31, -1;
	add.s32 	%r16, %r15, %r14;
	shfl.sync.bfly.b32	%r17|%p6, %r16, 8, 31, -1;
	add.s32 	%r18, %r16, %r17;
	shfl.sync.bfly.b32	%r19|%p7, %r18, 4, 31, -1;
	add.s32 	%r20, %r18, %r19;
	shfl.sync.bfly.b32	%r21|%p8, %r20, 2, 31, -1;
	add.s32 	%r22, %r20, %r21;
	shfl.sync.bfly.b32	%r23|%p9, %r22, 1, 31, -1;
	add.s32 	%r4, %r22, %r23;
	setp.ne.s32 	%p10, %r2, 0;
	@%p10 bra 	$L__BB13_9;
	cvt.rn.f32.s32 	%f21, %r4;
	st.volatile.shared.f32 	[_ZZ24reduceSumUnrollAndLoads4ILi512EEvPfS0_E9tempArray], %f21;
	cvta.to.global.u64 	%rd12, %rd1;
	mul.wide.u32 	%rd13, %r1, 4;
	add.s64 	%rd14, %rd12, %rd13;
	st.global.f32 	[%rd14], %f21;
$L__BB13_9:
	ret;

}
	// .globl	_Z36reduceSumUnrollAndLoads4LinearAccessILi512EEvPfS0_
.visible .entry _Z36reduceSumUnrollAndLoads4LinearAccessILi512EEvPfS0_(
	.param .u64 .ptr .align 1 _Z36reduceSumUnrollAndLoads4LinearAccessILi512EEvPfS0__param_0,
	.param .u64 .ptr .align 1 _Z36reduceSumUnrollAndLoads4LinearAccessILi512EEvPfS0__param_1
)
{
	.reg .pred 	%p<11>;
	.reg .b32 	%r<21>;
	.reg .b32 	%f<22>;
	.reg .b64 	%rd<9>;
	// demoted variable
	.shared .align 4 .b8 _ZZ36reduceSumUnrollAndLoads4LinearAccessILi512EEvPfS0_E9tempArray[2048];
	ld.param.u64 	%rd2, [_Z36reduceSumUnrollAndLoads4LinearAccessILi512EEvPfS0__param_0];
	ld.param.u64 	%rd1, [_Z36reduceSumUnrollAndLoads4LinearAccessILi512EEvPfS0__param_1];
	cvta.to.global.u64 	%rd3, %rd2;
	mov.u32 	%r1, %ctaid.x;
	mov.u32 	%r5, %ntid.x;
	mul.lo.s32 	%r6, %r5, %r1;
	shl.b32 	%r7, %r6, 2;
	mov.u32 	%r2, %tid.x;
	shl.b32 	%r8, %r2, 2;
	add.s32 	%r9, %r7, %r8;
	mul.wide.s32 	%rd4, %r9, 4;
	add.s64 	%rd5, %rd3, %rd4;
	ld.global.f32 	%f1, [%rd5];
	ld.global.f32 	%f2, [%rd5+4];
	add.f32 	%f3, %f1, %f2;
	ld.global.f32 	%f4, [%rd5+8];
	ld.global.f32 	%f5, [%rd5+12];
	add.f32 	%f6, %f4, %f5;
	add.f32 	%f7, %f3, %f6;
	mov.u32 	%r10, _ZZ36reduceSumUnrollAndLoads4LinearAccessILi512EEvPfS0_E9tempArray;
	add.s32 	%r3, %r10, %r8;
	st.shared.f32 	[%r3], %f7;
	bar.sync 	0;
	setp.gt.u32 	%p1, %r2, 255;
	@%p1 bra 	$L__BB14_2;
	ld.shared.f32 	%f8, [%r3+1024];
	ld.shared.f32 	%f9, [%r3];
	add.f32 	%f10, %f8, %f9;
	st.shared.f32 	[%r3], %f10;
$L__BB14_2:
	bar.sync 	0;
	setp.gt.u32 	%p2, %r2, 127;
	@%p2 bra 	$L__BB14_4;
	ld.shared.f32 	%f11, [%r3+512];
	ld.shared.f32 	%f12, [%r3];
	add.f32 	%f13, %f11, %f12;
	st.shared.f32 	[%r3], %f13;
$L__BB14_4:
	bar.sync 	0;
	setp.gt.u32 	%p3, %r2, 63;
	@%p3 bra 	$L__BB14_6;
	ld.shared.f32 	%f14, [%r3+256];
	ld.shared.f32 	%f15, [%r3];
	add.f32 	%f16, %f14, %f15;
	st.shared.f32 	[%r3], %f16;
$L__BB14_6:
	bar.sync 	0;
	setp.gt.u32 	%p4, %r2, 31;
	@%p4 bra 	$L__BB14_9;
	ld.volatile.shared.f32 	%f17, [%r3+128];
	ld.volatile.shared.f32 	%f18, [%r3];
	add.f32 	%f19, %f17, %f18;
	st.volatile.shared.f32 	[%r3], %f19;
	ld.volatile.shared.f32 	%f20, [%r3];
	cvt.rzi.s32.f32 	%r11, %f20;
	shfl.sync.bfly.b32	%r12|%p5, %r11, 16, 31, -1;
	add.s32 	%r13, %r12, %r11;
	shfl.sync.bfly.b32	%r14|%p6, %r13, 8, 31, -1;
	add.s32 	%r15, %r13, %r14;
	shfl.sync.bfly.b32	%r16|%p7, %r15, 4, 31, -1;
	add.s32 	%r17, %r15, %r16;
	shfl.sync.bfly.b32	%r18|%p8, %r17, 2, 31, -1;
	add.s32 	%r19, %r17, %r18;
	shfl.sync.bfly.b32	%r20|%p9, %r19, 1, 31, -1;
	add.s32 	%r4, %r19, %r20;
	setp.ne.s32 	%p10, %r2, 0;
	@%p10 bra 	$L__BB14_9;
	cvt.rn.f32.s32 	%f21, %r4;
	st.volatile.shared.f32 	[_ZZ36reduceSumUnrollAndLoads4LinearAccessILi512EEvPfS0_E9tempArray], %f21;
	cvta.to.global.u64 	%rd6, %rd1;
	mul.wide.u32 	%rd7, %r1, 4;
	add.s64 	%rd8, %rd6, %rd7;
	st.global.f32 	[%rd8], %f21;
$L__BB14_9:
	ret;

}
	// .globl	_Z10reduceLastILi128EEvPfS0_i
.visible .entry _Z10reduceLastILi128EEvPfS0_i(
	.param .u64 .ptr .align 1 _Z10reduceLastILi128EEvPfS0_i_param_0,
	.param .u64 .ptr .align 1 _Z10reduceLastILi128EEvPfS0_i_param_1,
	.param .u32 _Z10reduceLastILi128EEvPfS0_i_param_2
)
{
	.reg .pred 	%p<10>;
	.reg .b32 	%r<18>;
	.reg .b32 	%f<12>;
	.reg .b64 	%rd<7>;
	// demoted variable
	.shared .align 4 .b8 _ZZ10reduceLastILi128EEvPfS0_iE9tempArray[512];
	ld.param.u64 	%rd1, [_Z10reduceLastILi128EEvPfS0_i_param_0];
	ld.param.u64 	%rd2, [_Z10reduceLastILi128EEvPfS0_i_param_1];
	ld.param.u32 	%r4, [_Z10reduceLastILi128EEvPfS0_i_param_2];
	mov.u32 	%r1, %tid.x;
	setp.ge.s32 	%p1, %r1, %r4;
	shl.b32 	%r5, %r1, 2;
	mov.u32 	%r6, _ZZ10reduceLastILi128EEvPfS0_iE9tempArray;
	add.s32 	%r2, %r6, %r5;
	@%p1 bra 	$L__BB15_2;
	cvta.to.global.u64 	%rd3, %rd1;
	mul.wide.u32 	%rd4, %r1, 4;
	add.s64 	%rd5, %rd3, %rd4;
	ld.global.f32 	%f1, [%rd5];
	st.shared.f32 	[%r2], %f1;
	bra.uni 	$L__BB15_3;
$L__BB15_2:
	mov.b32 	%r7, 0;
	st.shared.u32 	[%r2], %r7;
$L__BB15_3:
	bar.sync 	0;
	setp.gt.u32 	%p2, %r1, 63;
	@%p2 bra 	$L__BB15_5;
	ld.shared.f32 	%f2, [%r2+256];
	ld.shared.f32 	%f3, [%r2];
	add.f32 	%f4, %f2, %f3;
	st.shared.f32 	[%r2], %f4;
$L__BB15_5:
	bar.sync 	0;
	setp.gt.u32 	%p3, %r1, 31;
	@%p3 bra 	$L__BB15_8;
	ld.volatile.shared.f32 	%f5, [%r2+128];
	ld.volatile.shared.f32 	%f6, [%r2];
	add.f32 	%f7, %f5, %f6;
	st.volatile.shared.f32 	[%r2], %f7;
	ld.volatile.shared.f32 	%f8, [%r2];
	cvt.rzi.s32.f32 	%r8, %f8;
	shfl.sync.bfly.b32	%r9|%p4, %r8, 16, 31, -1;
	add.s32 	%r10, %r9, %r8;
	shfl.sync.bfly.b32	%r11|%p5, %r10, 8, 31, -1;
	add.s32 	%r12, %r10, %r11;
	shfl.sync.bfly.b32	%r13|%p6, %r12, 4, 31, -1;
	add.s32 	%r14, %r12, %r13;
	shfl.sync.bfly.b32	%r15|%p7, %r14, 2, 31, -1;
	add.s32 	%r16, %r14, %r15;
	shfl.sync.bfly.b32	%r17|%p8, %r16, 1, 31, -1;
	add.s32 	%r3, %r16, %r17;
	setp.ne.s32 	%p9, %r1, 0;
	@%p9 bra 	$L__BB15_8;
	cvta.to.global.u64 	%rd6, %rd2;
	cvt.rn.f32.s32 	%f9, %r3;
	st.volatile.shared.f32 	[_ZZ10reduceLastILi128EEvPfS0_iE9tempArray], %f9;
	ld.global.f32 	%f10, [%rd6];
	add.f32 	%f11, %f10, %f9;
	st.global.f32 	[%rd6], %f11;
$L__BB15_8:
	ret;

}


// ===== COMPILED SASS (sm_100) =====

	.target	sm_100

	.elftype	@"ET_EXEC"


//--------------------- .note.nv.tkinfo           --------------------------
	.section	.note.nv.tkinfo,"",@"SHT_NOTE"
	.sectionflags	@"SHF_NOTE_NV_TKINFO"
	.tkinfo
        /*0018*/ 	.word	0x00000002
        /*0030*/ 	.string	""
        /*0030*/ 	.string	"ptxas"
        /*0030*/ 	.string	"Cuda compilation tools, release 13.0, V13.0.88"
        /*0030*/ 	.string	"Build cuda_13.0.r13.0/compiler.36424714_0"
        /*0030*/ 	.string	"-arch sm_100 -m 64 "



//--------------------- .note.nv.cuinfo           --------------------------
	.section	.note.nv.cuinfo,"",@"SHT_NOTE"
	.sectionflags	@"SHF_NOTE_NV_CUINFO"
        /*0018*/ 	.short	0x0002
        /*001a*/ 	.short	0x0064
        /*001c*/ 	.short	0x0082
	.zero		2


//--------------------- .nv.info                  --------------------------
	.section	.nv.info,"",@"SHT_CUDA_INFO"
	.align	4


	//----- nvinfo : EIATTR_REGCOUNT
	.align		4
        /*0000*/ 	.byte	0x04, 0x2f
        /*0002*/ 	.short	(.L_1 - .L_0)
	.align		4
.L_0:
        /*0004*/ 	.word	index@(_Z15reduceSumByWrapPfS_)
        /*0008*/ 	.word	0x0000000e


	//----- nvinfo : EIATTR_FRAME_SIZE
	.align		4
.L_1:
        /*000c*/ 	.byte	0x04, 0x11
        /*000e*/ 	.short	(.L_3 - .L_2)
	.align		4
.L_2:
        /*0010*/ 	.word	index@(_Z15reduceSumByWrapPfS_)
        /*0014*/ 	.word	0x00000000


	//----- nvinfo : EIATTR_REGCOUNT
	.align		4
.L_3:
        /*0018*/ 	.byte	0x04, 0x2f
        /*001a*/ 	.short	(.L_5 - .L_4)
	.align		4
.L_4:
        /*001c*/ 	.word	index@(_Z17reduceSumByWrapV2PfS_m)
        /*0020*/ 	.word	0x0000000e


	//----- nvinfo : EIATTR_FRAME_SIZE
	.align		4
.L_5:
        /*0024*/ 	.byte	0x04, 0x11
        /*0026*/ 	.short	(.L_7 - .L_6)
	.align		4
.L_6:
        /*0028*/ 	.word	index@(_Z17reduceSumByWrapV2PfS_m)
        /*002c*/ 	.word	0x00000000


	//----- nvinfo : EIATTR_REGCOUNT
	.align		4
.L_7:
        /*0030*/ 	.byte	0x04, 0x2f
        /*0032*/ 	.short	(.L_9 - .L_8)
	.align		4
.L_8:
        /*0034*/ 	.word	index@(_Z25reduceSumUnrollIterationsILi128EEvPfS0_)
        /*0038*/ 	.word	0x0000000d


	//----- nvinfo : EIATTR_FRAME_SIZE
	.align		4
.L_9:
        /*003c*/ 	.byte	0x04, 0x11
        /*003e*/ 	.short	(.L_11 - .L_10)
	.align		4
.L_10:
        /*0040*/ 	.word	index@(_Z25reduceSumUnrollIterationsILi128EEvPfS0_)
        /*0044*/ 	.word	0x00000000


	//----- nvinfo : EIATTR_REGCOUNT
	.align		4
.L_11:
        /*0048*/ 	.byte	0x04, 0x2f
        /*004a*/ 	.short	(.L_13 - .L_12)
	.align		4
.L_12:
        /*004c*/ 	.word	index@(_Z10reduceLastILi256EEvPfS0_i)
        /*0050*/ 	.word	0x0000000c


	//----- nvinfo : EIATTR_FRAME_SIZE
	.align		4
.L_13:
        /*0054*/ 	.byte	0x04, 0x11
        /*0056*/ 	.short	(.L_15 - .L_14)
	.align		4
.L_14:
        /*0058*/ 	.word	index@(_Z10reduceLastILi256EEvPfS0_i)
        /*005c*/ 	.word	0x00000000


	//----- nvinfo : EIATTR_REGCOUNT
	.align		4
.L_15:
        /*0060*/ 	.byte	0x04, 0x2f
        /*0062*/ 	.short	(.L_17 - .L_16)
	.align		4
.L_16:
        /*0064*/ 	.word	index@(_Z35reduceSumUnrollIterationsWrapReduceILi512EEvPfS0_)
        /*0068*/ 	.word	0x0000000f


	//----- nvinfo : EIATTR_FRAME_SIZE
	.align		4
.L_17:
        /*006c*/ 	.byte	0x04, 0x11
        /*006e*/ 	.short	(.L_19 - .L_18)
	.align		4
.L_18:
        /*0070*/ 	.word	index@(_Z35reduceSumUnrollIterationsWrapReduceILi512EEvPfS0_)
        /*0074*/ 	.word	0x00000000


	//----- nvinfo : EIATTR_REGCOUNT
	.align		4
.L_19:
        /*0078*/ 	.byte	0x04, 0x2f
        /*007a*/ 	.short	(.L_21 - .L_20)
	.align		4
.L_20:
        /*007c*/ 	.word	index@(_Z10reduceLastILi512EEvPfS0_i)
        /*0080*/ 	.word	0x0000000c


	//----- nvinfo : EIATTR_FRAME_SIZE
	.align		4
.L_21:
        /*0084*/ 	.byte	0x04, 0x11
        /*0086*/ 	.short	(.L_23 - .L_22)
	.align		4
.L_22:
        /*0088*/ 	.word	index@(_Z10reduceLastILi512EEvPfS0_i)
        /*008c*/ 	.word	0x00000000


	//----- nvinfo : EIATTR_REGCOUNT
	.align		4
.L_23:
        /*0090*/ 	.byte	0x04, 0x2f
        /*0092*/ 	.short	(.L_25 - .L_24)
	.align		4
.L_24:
        /*0094*/ 	.word	index@(_Z24reduceSumUnrollAndLoads4ILi128EEvPfS0_)
        /*0098*/ 	.word	0x00000011


	//----- nvinfo : EIATTR_FRAME_SIZE
	.align		4
.L_25:
        /*009c*/ 	.byte	0x04, 0x11
        /*009e*/ 	.short	(.L_27 - .L_26)
	.align		4
.L_26:
        /*00a0*/ 	.word	index@(_Z24reduceSumUnrollAndLoads4ILi128EEvPfS0_)
        /*00a4*/ 	.word	0x00000000


	//----- nvinfo : EIATTR_REGCOUNT
	.align		4
.L_27:
        /*00a8*/ 	.byte	0x04, 0x2f
        /*00aa*/ 	.short	(.L_29 - .L_28)
	.align		4
.L_28:
        /*00ac*/ 	.word	index@(_Z24reduceSumUnrollAndLoads8ILi128EEvPfS0_)
        /*00b0*/ 	.word	0x00000018


	//----- nvinfo : EIATTR_FRAME_SIZE
	.align		4
.L_29:
        /*00b4*/ 	.byte	0x04, 0x11
        /*00b6*/ 	.short	(.L_31 - .L_30)
	.align		4
.L_30:
        /*00b8*/ 	.word	index@(_Z24reduceSumUnrollAndLoads8ILi128EEvPfS0_)
        /*00bc*/ 	.word	0x00000000


	//----- nvinfo : EIATTR_REGCOUNT
	.align		4
.L_31:
        /*00c0*/ 	.byte	0x04, 0x2f
        /*00c2*/ 	.short	(.L_33 - .L_32)
	.align		4
.L_32:
        /*00c4*/ 	.word	index@(_Z10reduceLastILi1024EEvPfS0_i)
        /*00c8*/ 	.word	0x0000000c


	//----- nvinfo : EIATTR_FRAME_SIZE
	.align		4
.L_33:
        /*00cc*/ 	.byte	0x04, 0x11
        /*00ce*/ 	.short	(.L_35 - .L_34)
	.align		4
.L_34:
        /*00d0*/ 	.word	index@(_Z10reduceLastILi1024EEvPfS0_i)
        /*00d4*/ 	.word	0x00000000


	//----- nvinfo : EIATTR_REGCOUNT
	.align		4
.L_35:
        /*00d8*/ 	.byte	0x04, 0x2f
        /*00da*/ 	.short	(.L_37 - .L_36)
	.align		4
.L_36:
        /*00dc*/ 	.word	index@(_Z24reduceSumUnrollAndLoads4ILi256EEvPfS0_)
        /*00e0*/ 	.word	0x00000011


	//----- nvinfo : EIATTR_FRAME_SIZE
	.align		4
.L_37:
        /*00e4*/ 	.byte	0x04, 0x11
        /*00e6*/ 	.short	(.L_39 - .L_38)
	.align		4
.L_38:
        /*00e8*/ 	.word	index@(_Z24reduceSumUnrollAndLoads4ILi256EEvPfS0_)
        /*00ec*/ 	.word	0x00000000


	//----- nvinfo : EIATTR_REGCOUNT
	.align		4
.L_39:
        /*00f0*/ 	.byte	0x04, 0x2f
        /*00f2*/ 	.short	(.L_41 - .L_40)
	.align		4
.L_40:
        /*00f4*/ 	.word	index@(_Z42reduceSumUnrollAndLoads8LinearAccessMemoryILi128EEvPfS0_)
        /*00f8*/ 	.word	0x00000010


	//----- nvinfo : EIATTR_FRAME_SIZE
	.align		4
.L_41:
        /*00fc*/ 	.byte	0x04, 0x11
        /*00fe*/ 	.short	(.L_43 - .L_42)
	.align		4
.L_42:
        /*0100*/ 	.word	index@(_Z42reduceSumUnrollAndLoads8LinearAccessMemoryILi128EEvPfS0_)
        /*0104*/ 	.word	0x00000000


	//----- nvinfo : EIATTR_REGCOUNT
	.align		4
.L_43:
        /*0108*/ 	.byte	0x04, 0x2f
        /*010a*/ 	.short	(.L_45 - .L_44)
	.align		4
.L_44:
        /*010c*/ 	.word	index@(_Z48reduceSumUnrollAndLoads8VectorLinearAccessMemoryILi128EEvPfS0_)
        /*0110*/ 	.word	0x00000010


	//----- nvinfo : EIATTR_FRAME_SIZE
	.align		4
.L_45:
        /*0114*/ 	.byte	0x04, 0x11
        /*0116*/ 	.short	(.L_47 - .L_46)
	.align		4
.L_46:
        /*0118*/ 	.word	index@(_Z48reduceSumUnrollAndLoads8VectorLinearAccessMemoryILi128EEvPfS0_)
        /*011c*/ 	.word	0x00000000


	//----- nvinfo : EIATTR_REGCOUNT
	.align		4
.L_47:
        /*0120*/ 	.byte	0x04, 0x2f
        /*0122*/ 	.short	(.L_49 - .L_48)
	.align		4
.L_48:
        /*0124*/ 	.word	index@(_Z43reduceSumUnrollAndLoads16LinearAccessMemoryILi128EEvPfS0_)
        /*0128*/ 	.word	0x00000018


	//----- nvinfo : EIATTR_FRAME_SIZE
	.align		4
.L_49:
        /*012c*/ 	.byte	0x04, 0x11
        /*012e*/ 	.short	(.L_51 - .L_50)
	.align		4
.L_50:
        /*0130*/ 	.word	index@(_Z43reduceSumUnrollAndLoads16LinearAccessMemoryILi128EEvPfS0_)
        /*0134*/ 	.word	0x00000000


	//----- nvinfo : EIATTR_REGCOUNT
	.align		4
.L_51:
        /*0138*/ 	.byte	0x04, 0x2f
        /*013a*/ 	.short	(.L_53 - .L_52)
	.align		4
.L_52:
        /*013c*/ 	.word	index@(_Z24reduceSumUnrollAndLoads4ILi512EEvPfS0_)
        /*0140*/ 	.word	0x00000011


	//----- nvinfo : EIATTR_FRAME_SIZE
	.align		4
.L_53:
        /*0144*/ 	.byte	0x04, 0x11
        /*0146*/ 	.short	(.L_55 - .L_54)
	.align		4
.L_54:
        /*0148*/ 	.word	index@(_Z24reduceSumUnrollAndLoads4ILi512EEvPfS0_)
        /*014c*/ 	.word	0x00000000


	//----- nvinfo : EIATTR_REGCOUNT
	.align		4
.L_55:
        /*0150*/ 	.byte	0x04, 0x2f
        /*0152*/ 	.short	(.L_57 - .L_56)
	.align		4
.L_56:
        /*0154*/ 	.word	index@(_Z36reduceSumUnrollAndLoads4LinearAccessILi512EEvPfS0_)
        /*0158*/ 	.word	0x0000000c


	//----- nvinfo : EIATTR_FRAME_SIZE
	.align		4
.L_57:
        /*015c*/ 	.byte	0x04, 0x11
        /*015e*/ 	.short	(.L_59 - .L_58)
	.align		4
.L_58:
        /*0160*/ 	.word	index@(_Z36reduceSumUnrollAndLoads4LinearAccessILi512EEvPfS0_)
        /*0164*/ 	.word	0x00000000


	//----- nvinfo : EIATTR_REGCOUNT
	.align		4
.L_59:
        /*0168*/ 	.byte	0x04, 0x2f
        /*016a*/ 	.short	(.L_61 - .L_60)
	.align		4
.L_60:
        /*016c*/ 	.word	index@(_Z10reduceLastILi128EEvPfS0_i)
        /*0170*/ 	.word	0x0000000c


	//----- nvinfo : EIATTR_FRAME_SIZE
	.align		4
.L_61:
        /*0174*/ 	.byte	0x04, 0x11
        /*0176*/ 	.short	(.L_63 - .L_62)
	.align		4
.L_62:
        /*0178*/ 	.word	index@(_Z10reduceLastILi128EEvPfS0_i)
        /*017c*/ 	.word	0x00000000


	//----- nvinfo : EIATTR_MIN_STACK_SIZE
	.align		4
.L_63:
        /*0180*/ 	.byte	0x04, 0x12
        /*0182*/ 	.short	(.L_65 - .L_64)
	.align		4
.L_64:
        /*0184*/ 	.word	index@(_Z10reduceLastILi128EEvPfS0_i)
        /*0188*/ 	.word	0x00000000


	//----- nvinfo : EIATTR_MIN_STACK_SIZE
	.align		4
.L_65:
        /*018c*/ 	.byte	0x04, 0x12
        /*018e*/ 	.short	(.L_67 - .L_66)
	.align		4
.L_66:
        /*0190*/ 	.word	index@(_Z36reduceSumUnrollAndLoads4LinearAccessILi512EEvPfS0_)
        /*0194*/ 	.word	0x00000000


	//----- nvinfo : EIATTR_MIN_STACK_SIZE
	.align		4
.L_67:
        /*0198*/ 	.byte	0x04, 0x12
        /*019a*/ 	.short	(.L_69 - .L_68)
	.align		4
.L_68:
        /*019c*/ 	.word	index@(_Z24reduceSumUnrollAndLoads4ILi512EEvPfS0_)
        /*01a0*/ 	.word	0x00000000


	//----- nvinfo : EIATTR_MIN_STACK_SIZE
	.align		4
.L_69:
        /*01a4*/ 	.byte	0x04, 0x12
        /*01a6*/ 	.short	(.L_71 - .L_70)
	.align		4
.L_70:
        /*01a8*/ 	.word	index@(_Z43reduceSumUnrollAndLoads16LinearAccessMemoryILi128EEvPfS0_)
        /*01ac*/ 	.word	0x00000000


	//----- nvinfo : EIATTR_MIN_STACK_SIZE
	.align		4
.L_71:
        /*01b0*/ 	.byte	0x04, 0x12
        /*01b2*/ 	.short	(.L_73 - .L_72)
	.align		4
.L_72:
        /*01b4*/ 	.word	index@(_Z48reduceSumUnrollAndLoads8VectorLinearAccessMemoryILi128EEvPfS0_)
        /*01b8*/ 	.word	0x00000000


	//----- nvinfo : EIATTR_MIN_STACK_SIZE
	.align		4
.L_73:
        /*01bc*/ 	.byte	0x04, 0x12
        /*01be*/ 	.short	(.L_75 - .L_74)
	.align		4
.L_74:
        /*01c0*/ 	.word	index@(_Z42reduceSumUnrollAndLoads8LinearAccessMemoryILi128EEvPfS0_)
        /*01c4*/ 	.word	0x00000000


	//----- nvinfo : EIATTR_MIN_STACK_SIZE
	.align		4
.L_75:
        /*01c8*/ 	.byte	0x04, 0x12
        /*01ca*/ 	.short	(.L_77 - .L_76)
	.align		4
.L_76:
        /*01cc*/ 	.word	index@(_Z24reduceSumUnrollAndLoads4ILi256EEvPfS0_)
        /*01d0*/ 	.word	0x00000000


	//----- nvinfo : EIATTR_MIN_STACK_SIZE
	.align		4
.L_77:
        /*01d4*/ 	.byte	0x04, 0x12
        /*01d6*/ 	.short	(.L_79 - .L_78)
	.align		4
.L_78:
        /*01d8*/ 	.word	index@(_Z10reduceLastILi1024EEvPfS0_i)
        /*01dc*/ 	.word	0x00000000


	//----- nvinfo : EIATTR_MIN_STACK_SIZE
	.align		4
.L_79:
        /*01e0*/ 	.byte	0x04, 0x12
        /*01e2*/ 	.short	(.L_81 - .L_80)
	.align		4
.L_80:
        /*01e4*/ 	.word	index@(_Z24reduceSumUnrollAndLoads8ILi128EEvPfS0_)
        /*01e8*/ 	.word	0x00000000


	//----- nvinfo : EIATTR_MIN_STACK_SIZE
	.align		4
.L_81:
        /*01ec*/ 	.byte	0x04, 0x12
        /*01ee*/ 	.short	(.L_83 - .L_82)
	.align		4
.L_82:
        /*01f0*/ 	.word	index@(_Z24reduceSumUnrollAndLoads4ILi128EEvPfS0_)
        /*01f4*/ 	.word	0x00000000


	//----- nvinfo : EIATTR_MIN_STACK_SIZE
	.align		4
.L_83:
        /*01f8*/ 	.byte	0x04, 0x12
        /*01fa*/ 	.short	(.L_85 - .L_84)
	.align		4
.L_84:
        /*01fc*/ 	.word	index@(_Z10reduceLastILi512EEvPfS0_i)
        /*0200*/ 	.word	0x00000000


	//----- nvinfo : EIATTR_MIN_STACK_SIZE
	.align		4
.L_85:
        /*0204*/ 	.byte	0x04, 0x12
        /*0206*/ 	.short	(.L_87 - .L_86)
	.align		4
.L_86:
        /*0208*/ 	.word	index@(_Z35reduceSumUnrollIterationsWrapReduceILi512EEvPfS0_)
        /*020c*/ 	.word	0x00000000


	//----- nvinfo : EIATTR_MIN_STACK_SIZE
	.align		4
.L_87:
        /*0210*/ 	.byte	0x04, 0x12
        /*0212*/ 	.short	(.L_89 - .L_88)
	.align		4
.L_88:
        /*0214*/ 	.word	index@(_Z10reduceLastILi256EEvPfS0_i)
        /*0218*/ 	.word	0x00000000


	//----- nvinfo : EIATTR_MIN_STACK_SIZE
	.align		4
.L_89:
        /*021c*/ 	.byte	0x04, 0x12
        /*021e*/ 	.short	(.L_91 - .L_90)
	.align		4
.L_90:
        /*0220*/ 	.word	index@(_Z25reduceSumUnrollIterationsILi128EEvPfS0_)
        /*0224*/ 	.word	0x00000000


	//----- nvinfo : EIATTR_MIN_STACK_SIZE
	.align		4
.L_91:
        /*0228*/ 	.byte	0x04, 0x12
        /*022a*/ 	.short	(.L_93 - .L_92)
	.align		4
.L_92:
        /*022c*/ 	.word	index@(_Z17reduceSumByWrapV2PfS_m)
        /*0230*/ 	.word	0x00000000


	//----- nvinfo : EIATTR_MIN_STACK_SIZE
	.align		4
.L_93:
        /*0234*/ 	.byte	0x04, 0x12
        /*0236*/ 	.short	(.L_95 - .L_94)
	.align		4
.L_94:
        /*0238*/ 	.word	index@(_Z15reduceSumByWrapPfS_)
        /*023c*/ 	.word	0x00000000
.L_95:


//--------------------- .nv.compat                --------------------------
	.section	.nv.compat,"",@"SHT_CUDA_COMPAT_INFO"
	.align	4
        /*0000*/ 	.byte	0x02, 0x09, 0x00, 0x00, 0x02, 0x02, 0x01, 0x00, 0x02, 0x05, 0x05, 0x00, 0x03, 0x07, 0x01, 0x01
        /*0010*/ 	.byte	0x02, 0x03, 0x00, 0x00, 0x02, 0x06, 0x01, 0x00, 0x04, 0x0b, 0x08, 0x00, 0x09, 0x00, 0x00, 0x00
        /*0020*/ 	.byte	0x00, 0x00, 0x00, 0x00


//--------------------- .nv.info._Z10reduceLastILi128EEvPfS0_i --------------------------
	.section	.nv.info._Z10reduceLastILi128EEvPfS0_i,"",@"SHT_CUDA_INFO"
	.sectionflags	@""
	.align	4


	//----- nvinfo : EIATTR_CUDA_API_VERSION
	.align		4
        /*0000*/ 	.byte	0x04, 0x37
        /*0002*/ 	.short	(.L_97 - .L_96)
.L_96:
        /*0004*/ 	.word	0x00000082


	//----- nvinfo : EIATTR_KPARAM_INFO
	.align		4
.L_97:
        /*0008*/ 	.byte	0x04, 0x17
        /*000a*/ 	.short	(.L_99 - .L_98)
.L_98:
        /*000c*/ 	.word	0x00000000
        /*0010*/ 	.short	0x0002
        /*0012*/ 	.short	0x0010
        /*0014*/ 	.byte	0x00, 0xf0, 0x11, 0x00


	//----- nvinfo : EIATTR_KPARAM_INFO
	.align		4
.L_99:
        /*0018*/ 	.byte	0x04, 0x17
        /*001a*/ 	.short	(.L_101 - .L_100)
.L_100:
        /*001c*/ 	.word	0x00000000
        /*0020*/ 	.short	0x0001
        /*0022*/ 	.short	0x0008
        /*0024*/ 	.byte	0x00, 0xf5, 0x21, 0x00


	//----- nvinfo : EIATTR_KPARAM_INFO
	.align		4
.L_101:
        /*0028*/ 	.byte	0x04, 0x17
        /*002a*/ 	.short	(.L_103 - .L_102)
.L_102:
        /*002c*/ 	.word	0x00000000
        /*0030*/ 	.short	0x0000
        /*0032*/ 	.short	0x0000
        /*0034*/ 	.byte	0x00, 0xf5, 0x21, 0x00


	//----- nvinfo : EIATTR_SPARSE_MMA_MASK
	.align		4
.L_103:
        /*0038*/ 	.byte	0x03, 0x50
        /*003a*/ 	.short	0x0000


	//----- nvinfo : EIATTR_MAXREG_COUNT
	.align		4
        /*003c*/ 	.byte	0x03, 0x1b
        /*003e*/ 	.short	0x00ff


	//----- nvinfo : EIATTR_NUM_BARRIERS
	.align		4
        /*0040*/ 	.byte	0x02, 0x4c
        /*0042*/ 	.byte	0x01
	.zero		1


	//----- nvinfo : EIATTR_MERCURY_ISA_VERSION
	.align		4
        /*0044*/ 	.byte	0x03, 0x5f
        /*0046*/ 	.short	0x0101


	//----- nvinfo : EIATTR_COOP_GROUP_MASK_REGIDS
	.align		4
        /*0048*/ 	.byte	0x04, 0x29
        /*004a*/ 	.short	(.L_105 - .L_104)


	//   ....[0]....
.L_104:
        /*004c*/ 	.word	0xffffffff


	//   ....[1]....
        /*0050*/ 	.word	0xffffffff


	//   ....[2]....
        /*0054*/ 	.word	0xffffffff


	//   ....[3]....
        /*0058*/ 	.word	0xffffffff


	//   ....[4]....
        /*005c*/ 	.word	0xffffffff


	//----- nvinfo : EIATTR_COOP_GROUP_INSTR_OFFSETS
	.align		4
.L_105:
        /*0060*/ 	.byte	0x04, 0x28
        /*0062*/ 	.short	(.L_107 - .L_106)


	//   ....[0]....
.L_106:
        /*0064*/ 	.word	0x000001e0


	//   ....[1]....
        /*0068*/ 	.word	0x00000200


	//   ....[2]....
        /*006c*/ 	.word	0x00000220


	//   ....[3]....
        /*0070*/ 	.word	0x00000240


	//   ....[4]....
        /*0074*/ 	.word	0x00000260


	//----- nvinfo : EIATTR_VRC_CTA_INIT_COUNT
	.align		4
.L_107:
        /*0078*/ 	.byte	0x02, 0x4a
	.zero		1
	.zero		1


	//----- nvinfo : EIATTR_EXIT_INSTR_OFFSETS
	.align		4
        /*007c*/ 	.byte	0x04, 0x1c
        /*007e*/ 	.short	(.L_109 - .L_108)


	//   ....[0]....
.L_108:
        /*0080*/ 	.word	0x00000160


	//   ....[1]....
        /*0084*/ 	.word	0x00000270


	//   ....[2]....
        /*0088*/ 	.word	0x000002f0


	//----- nvinfo : EIATTR_CBANK_PARAM_SIZE
	.align		4
.L_109:
        /*008c*/ 	.byte	0x03, 0x19
        /*008e*/ 	.short	0x0014


	//----- nvinfo : EIATTR_PARAM_CBANK
	.align		4
        /*0090*/ 	.byte	0x04, 0x0a
        /*0092*/ 	.short	(.L_111 - .L_110)
	.align		4
.L_110:
        /*0094*/ 	.word	index@(.nv.constant0._Z10reduceLastILi128EEvPfS0_i)
        /*0098*/ 	.short	0x0380
        /*009a*/ 	.short	0x0014


	//----- nvinfo : EIATTR_SW_WAR
	.align		4
.L_111:
        /*009c*/ 	.byte	0x04, 0x36
        /*009e*/ 	.short	(.L_113 - .L_112)
.L_112:
        /*00a0*/ 	.word	0x00000008
.L_113:


//--------------------- .nv.info._Z36reduceSumUnrollAndLoads4LinearAccessILi512EEvPfS0_ --------------------------
	.section	.nv.info._Z36reduceSumUnrollAndLoads4LinearAccessILi512EEvPfS0_,"",@"SHT_CUDA_INFO"
	.sectionflags	@""
	.align	4


	//----- nvinfo : EIATTR_CUDA_API_VERSION
	.align		4
        /*0000*/ 	.byte	0x04, 0x37
        /*0002*/ 	.short	(.L_115 - .L_114)
.L_114:
        /*0004*/ 	.word	0x00000082


	//----- nvinfo : EIATTR_KPARAM_INFO
	.align		4
.L_115:
        /*0008*/ 	.byte	0x04, 0x17
        /*000a*/ 	.short	(.L_117 - .L_116)
.L_116:
        /*000c*/ 	.word	0x00000000
        /*0010*/ 	.short	0x0001
        /*0012*/ 	.short	0x0008
        /*0014*/ 	.byte	0x00, 0xf5, 0x21, 0x00


	//----- nvinfo : EIATTR_KPARAM_INFO
	.align		4
.L_117:
        /*0018*/ 	.byte	0x04, 0x17
        /*001a*/ 	.short	(.L_119 - .L_118)
.L_118:
        /*001c*/ 	.word	0x00000000
        /*0020*/ 	.short	0x0000
        /*0022*/ 	.short	0x0000
        /*0024*/ 	.byte	0x00, 0xf5, 0x21, 0x00


	//----- nvinfo : EIATTR_SPARSE_MMA_MASK
	.align		4
.L_119:
        /*0028*/ 	.byte	0x03, 0x50
        /*002a*/ 	.short	0x0000


	//----- nvinfo : EIATTR_MAXREG_COUNT
	.align		4
        /*002c*/ 	.byte	0x03, 0x1b
        /*002e*/ 	.short	0x00ff


	//----- nvinfo : EIATTR_NUM_BARRIERS
	.align		4
        /*0030*/ 	.byte	0x02, 0x4c
        /*0032*/ 	.byte	0x01
	.zero		1


	//----- nvinfo : EIATTR_MERCURY_ISA_VERSION
	.align		4
        /*0034*/ 	.byte	0x03, 0x5f
        /*0036*/ 	.short	0x0101


	//----- nvinfo : EIATTR_COOP_GROUP_MASK_REGIDS
	.align		4
        /*0038*/ 	.byte	0x04, 0x29
        /*003a*/ 	.short	(.L_121 - .L_120)


	//   ....[0]....
.L_120:
        /*003c*/ 	.word	0xffffffff


	//   ....[1]....
        /*0040*/ 	.word	0xffffffff


	//   ....[2]....
        /*0044*/ 	.word	0xffffffff


	//   ....[3]....
        /*0048*/ 	.word	0xffffffff


	//   ....[4]....
        /*004c*/ 	.word	0xffffffff


	//----- nvinfo : EIATTR_COOP_GROUP_INSTR_OFFSETS
	.align		4
.L_121:
        /*0050*/ 	.byte	0x04, 0x28
        /*0052*/ 	.short	(.L_123 - .L_122)


	//   ....[0]....
.L_122:
        /*0054*/ 	.word	0x00000310


	//   ....[1]....
        /*0058*/ 	.word	0x00000330


	//   ....[2]....
        /*005c*/ 	.word	0x00000350


	//   ....[3]....
        /*0060*/ 	.word	0x00000370


	//   ....[4]....
        /*0064*/ 	.word	0x00000390


	//----- nvinfo : EIATTR_VRC_CTA_INIT_COUNT
	.align		4
.L_123:
        /*0068*/ 	.byte	0x02, 0x4a
	.zero		1
	.zero		1


	//----- nvinfo : EIATTR_EXIT_INSTR_OFFSETS
	.align		4
        /*006c*/ 	.byte	0x04, 0x1c
        /*006e*/ 	.short	(.L_125 - .L_124)


	//   ....[0]....
.L_124:
        /*0070*/ 	.word	0x00000290


	//   ....[1]....
        /*0074*/ 	.word	0x000003a0


	//   ....[2]....
        /*0078*/ 	.word	0x00000410


	//----- nvinfo : EIATTR_CBANK_PARAM_SIZE
	.align		4
.L_125:
        /*007c*/ 	.byte	0x03, 0x19
        /*007e*/ 	.short	0x0010


	//----- nvinfo : EIATTR_PARAM_CBANK
	.align		4
        /*0080*/ 	.byte	0x04, 0x0a
        /*0082*/ 	.short	(.L_127 - .L_126)
	.align		4
.L_126:
        /*0084*/ 	.word	index@(.nv.constant0._Z36reduceSumUnrollAndLoads4LinearAccessILi512EEvPfS0_)
        /*0088*/ 	.short	0x0380
        /*008a*/ 	.short	0x0010


	//----- nvinfo : EIATTR_SW_WAR
	.align		4
.L_127:
        /*008c*/ 	.byte	0x04, 0x36
        /*008e*/ 	.short	(.L_129 - .L_128)
.L_128:
        /*0090*/ 	.word	0x00000008
.L_129:


//--------------------- .nv.info._Z24reduceSumUnrollAndLoads4ILi512EEvPfS0_ --------------------------
	.section	.nv.info._Z24reduceSumUnrollAndLoads4ILi512EEvPfS0_,"",@"SHT_CUDA_INFO"
	.sectionflags	@""
	.align	4


	//----- nvinfo : EIATTR_CUDA_API_VERSION
	.align		4
        /*0000*/ 	.byte	0x04, 0x37
        /*0002*/ 	.short	(.L_131 - .L_130)
.L_130:
        /*0004*/ 	.word	0x00000082


	//----- nvinfo : EIATTR_KPARAM_INFO
	.align		4
.L_131:
        /*0008*/ 	.byte	0x04, 0x17
        /*000a*/ 	.short	(.L_133 - .L_132)
.L_132:
        /*000c*/ 	.word	0x00000000
        /*0010*/ 	.short	0x0001
        /*0012*/ 	.short	0x0008
        /*0014*/ 	.byte	0x00, 0xf5, 0x21, 0x00


	//----- nvinfo : EIATTR_KPARAM_INFO
	.align		4
.L_133:
        /*0018*/ 	.byte	0x04, 0x17
        /*001a*/ 	.short	(.L_135 - .L_134)
.L_134:
        /*001c*/ 	.word	0x00000000
        /*0020*/ 	.short	0x0000
        /*0022*/ 	.short	0x0000
        /*0024*/ 	.byte	0x00, 0xf5, 0x21, 0x00


	//----- nvinfo : EIATTR_SPARSE_MMA_MASK
	.align		4
.L_135:
        /*0028*/ 	.byte	0x03, 0x50
        /*002a*/ 	.short	0x0000


	//----- nvinfo : EIATTR_MAXREG_COUNT
	.align		4
        /*002c*/ 	.byte	0x03, 0x1b
        /*002e*/ 	.short	0x00ff


	//----- nvinfo : EIATTR_NUM_BARRIERS
	.align		4
        /*0030*/ 	.byte	0x02, 0x4c
        /*0032*/ 	.byte	0x01
	.zero		1


	//----- nvinfo : EIATTR_MERCURY_ISA_VERSION
	.align		4
        /*0034*/ 	.byte	0x03, 0x5f
        /*0036*/ 	.short	0x0101


	//----- nvinfo : EIATTR_COOP_GROUP_MASK_REGIDS
	.align		4
        /*0038*/ 	.byte	0x04, 0x29
        /*003a*/ 	.short	(.L_137 - .L_136)


	//   ....[0]....
.L_136:
        /*003c*/ 	.word	0xffffffff


	//   ....[1]....
        /*0040*/ 	.word	0xffffffff


	//   ....[2]....
        /*0044*/ 	.word	0xffffffff


	//   ....[3]....
        /*0048*/ 	.word	0xffffffff


	//   ....[4]....
        /*004c*/ 	.word	0xffffffff


	//----- nvinfo : EIATTR_COOP_GROUP_INSTR_OFFSETS
	.align		4
.L_137:
        /*0050*/ 	.byte	0x04, 0x28
        /*0052*/ 	.short	(.L_139 - .L_138)


	//   ....[0]....
.L_138:
        /*0054*/ 	.word	0x00000370


	//   ....[1]....
        /*0058*/ 	.word	0x00000390


	//   ....[2]....
        /*005c*/ 	.word	0x000003b0


	//   ....[3]....
        /*0060*/ 	.word	0x000003d0


	//   ....[4]....
        /*0064*/ 	.word	0x000003f0


	//----- nvinfo : EIATTR_VRC_CTA_INIT_COUNT
	.align		4
.L_139:
        /*0068*/ 	.byte	0x02, 0x4a
	.zero		1
	.zero		1


	//----- nvinfo : EIATTR_EXIT_INSTR_OFFSETS
	.align		4
        /*006c*/ 	.byte	0x04, 0x1c
        /*006e*/ 	.short	(.L_141 - .L_140)


	//   ....[0]....
.L_140:
        /*0070*/ 	.word	0x000002f0


	//   ....[1]....
        /*0074*/ 	.word	0x00000400


	//   ....[2]....
        /*0078*/ 	.word	0x00000470


	//----- nvinfo : EIATTR_CBANK_PARAM_SIZE
	.align		4
.L_141:
        /*007c*/ 	.byte	0x03, 0x19
        /*007e*/ 	.short	0x0010


	//----- nvinfo : EIATTR_PARAM_CBANK
	.align		4
        /*0080*/ 	.byte	0x04, 0x0a
        /*0082*/ 	.short	(.L_143 - .L_142)
	.align		4
.L_142:
        /*0084*/ 	.word	index@(.nv.constant0._Z24reduceSumUnrollAndLoads4ILi512EEvPfS0_)
        /*0088*/ 	.short	0x0380
        /*008a*/ 	.short	0x0010


	//----- nvinfo : EIATTR_SW_WAR
	.align		4
.L_143:
        /*008c*/ 	.byte	0x04, 0x36
        /*008e*/ 	.short	(.L_145 - .L_144)
.L_144:
        /*0090*/ 	.word	0x00000008
.L_145:


//--------------------- .nv.info._Z43reduceSumUnrollAndLoads16LinearAccessMemoryILi128EEvPfS0_ --------------------------
	.section	.nv.info._Z43reduceSumUnrollAndLoads16LinearAccessMemoryILi128EEvPfS0_,"",@"SHT_CUDA_INFO"
	.sectionflags	@""
	.align	4


	//----- nvinfo : EIATTR_CUDA_API_VERSION
	.align		4
        /*0000*/ 	.byte	0x04, 0x37
        /*0002*/ 	.short	(.L_147 - .L_146)
.L_146:
        /*0004*/ 	.word	0x00000082


	//----- nvinfo : EIATTR_KPARAM_INFO
	.align		4
.L_147:
        /*0008*/ 	.byte	0x04, 0x17
        /*000a*/ 	.short	(.L_149 - .L_148)
.L_148:
        /*000c*/ 	.word	0x00000000
        /*0010*/ 	.short	0x0001
        /*0012*/ 	.short	0x0008
        /*0014*/ 	.byte	0x00, 0xf5, 0x21, 0x00


	//----- nvinfo : EIATTR_KPARAM_INFO
	.align		4
.L_149:
        /*0018*/ 	.byte	0x04, 0x17
        /*001a*/ 	.short	(.L_151 - .L_150)
.L_150:
        /*001c*/ 	.word	0x00000000
        /*0020*/ 	.short	0x0000
        /*0022*/ 	.short	0x0000
        /*0024*/ 	.byte	0x00, 0xf5, 0x21, 0x00


	//----- nvinfo : EIATTR_SPARSE_MMA_MASK
	.align		4
.L_151:
        /*0028*/ 	.byte	0x03, 0x50
        /*002a*/ 	.short	0x0000


	//----- nvinfo : EIATTR_MAXREG_COUNT
	.align		4
        /*002c*/ 	.byte	0x03, 0x1b
        /*002e*/ 	.short	0x00ff


	//----- nvinfo : EIATTR_NUM_BARRIERS
	.align		4
        /*0030*/ 	.byte	0x02, 0x4c
        /*0032*/ 	.byte	0x01
	.zero		1


	//----- nvinfo : EIATTR_MERCURY_ISA_VERSION
	.align		4
        /*0034*/ 	.byte	0x03, 0x5f
        /*0036*/ 	.short	0x0101


	//----- nvinfo : EIATTR_COOP_GROUP_MASK_REGIDS
	.align		4
        /*0038*/ 	.byte	0x04, 0x29
        /*003a*/ 	.short	(.L_153 - .L_152)


	//   ....[0]....
.L_152:
        /*003c*/ 	.word	0xffffffff


	//   ....[1]....
        /*0040*/ 	.word	0xffffffff


	//   ....[2]....
        /*0044*/ 	.word	0xffffffff


	//   ....[3]....
        /*0048*/ 	.word	0xffffffff


	//   ....[4]....
        /*004c*/ 	.word	0xffffffff


	//----- nvinfo : EIATTR_COOP_GROUP_INSTR_OFFSETS
	.align		4
.L_153:
        /*0050*/ 	.byte	0x04, 0x28
        /*0052*/ 	.short	(.L_155 - .L_154)


	//   ....[0]....
.L_154:
        /*0054*/ 	.word	0x000003d0


	//   ....[1]....
        /*0058*/ 	.word	0x000003f0


	//   ....[2]....
        /*005c*/ 	.word	0x00000410


	//   ....[3]....
        /*0060*/ 	.word	0x00000430


	//   ....[4]....
        /*0064*/ 	.word	0x00000450


	//----- nvinfo : EIATTR_VRC_CTA_INIT_COUNT
	.align		4
.L_155:
        /*0068*/ 	.byte	0x02, 0x4a
	.zero		1
	.zero		1


	//----- nvinfo : EIATTR_EXIT_INSTR_OFFSETS
	.align		4
        /*006c*/ 	.byte	0x04, 0x1c
        /*006e*/ 	.short	(.L_157 - .L_156)


	//   ....[0]....
.L_156:
        /*0070*/ 	.word	0x00000350


	//   ....[1]....
        /*0074*/ 	.word	0x00000460


	//   ....[2]....
        /*0078*/ 	.word	0x000004d0


	//----- nvinfo : EIATTR_CBANK_PARAM_SIZE
	.align		4
.L_157:
        /*007c*/ 	.byte	0x03, 0x19
        /*007e*/ 	.short	0x0010


	//----- nvinfo : EIATTR_PARAM_CBANK
	.align		4
        /*0080*/ 	.byte	0x04, 0x0a
        /*0082*/ 	.short	(.L_159 - .L_158)
	.align		4
.L_158:
        /*0084*/ 	.word	index@(.nv.constant0._Z43reduceSumUnrollAndLoads16LinearAccessMemoryILi128EEvPfS0_)
        /*0088*/ 	.short	0x0380
        /*008a*/ 	.short	0x0010


	//----- nvinfo : EIATTR_SW_WAR
	.align		4
.L_159:
        /*008c*/ 	.byte	0x04, 0x36
        /*008e*/ 	.short	(.L_161 - .L_160)
.L_160:
        /*0090*/ 	.word	0x00000008
.L_161:


//--------------------- .nv.info._Z48reduceSumUnrollAndLoads8VectorLinearAccessMemoryILi128EEvPfS0_ --------------------------
	.section	.nv.info._Z48reduceSumUnrollAndLoads8VectorLinearAccessMemoryILi128EEvPfS0_,"",@"SHT_CUDA_INFO"
	.sectionflags	@""
	.align	4


	//----- nvinfo : EIATTR_CUDA_API_VERSION
	.align		4
        /*0000*/ 	.byte	0x04, 0x37
        /*0002*/ 	.short	(.L_163 - .L_162)
.L_162:
        /*0004*/ 	.word	0x00000082


	//----- nvinfo : EIATTR_KPARAM_INFO
	.align		4
.L_163:
        /*0008*/ 	.byte	0x04, 0x17
        /*000a*/ 	.short	(.L_165 - .L_164)
.L_164:
        /*000c*/ 	.word	0x00000000
        /*0010*/ 	.short	0x0001
        /*0012*/ 	.short	0x0008
        /*0014*/ 	.byte	0x00, 0xf5, 0x21, 0x00


	//----- nvinfo : EIATTR_KPARAM_INFO
	.align		4
.L_165:
        /*0018*/ 	.byte	0x04, 0x17
        /*001a*/ 	.short	(.L_167 - .L_166)
.L_166:
        /*001c*/ 	.word	0x00000000
        /*0020*/ 	.short	0x0000
        /*0022*/ 	.short	0x0000
        /*0024*/ 	.byte	0x00, 0xf5, 0x21, 0x00


	//----- nvinfo : EIATTR_SPARSE_MMA_MASK
	.align		4
.L_167:
        /*0028*/ 	.byte	0x03, 0x50
        /*002a*/ 	.short	0x0000


	//----- nvinfo : EIATTR_MAXREG_COUNT
	.align		4
        /*002c*/ 	.byte	0x03, 0x1b
        /*002e*/ 	.short	0x00ff


	//----- nvinfo : EIATTR_NUM_BARRIERS
	.align		4
        /*0030*/ 	.byte	0x02, 0x4c
        /*0032*/ 	.byte	0x01
	.zero		1


	//----- nvinfo : EIATTR_MERCURY_ISA_VERSION
	.align		4
        /*0034*/ 	.byte	0x03, 0x5f
        /*0036*/ 	.short	0x0101


	//----- nvinfo : EIATTR_COOP_GROUP_MASK_REGIDS
	.align		4
        /*0038*/ 	.byte	0x04, 0x29
        /*003a*/ 	.short	(.L_169 - .L_168)


	//   ....[0]....
.L_168:
        /*003c*/ 	.word	0xffffffff


	//   ....[1]....
        /*0040*/ 	.word	0xffffffff


	//   ....[2]....
        /*0044*/ 	.word	0xffffffff


	//   ....[3]....
        /*0048*/ 	.word	0xffffffff


	//   ....[4]....
        /*004c*/ 	.word	0xffffffff


	//----- nvinfo : EIATTR_COOP_GROUP_INSTR_OFFSETS
	.align		4
.L_169:
        /*0050*/ 	.byte	0x04, 0x28
        /*0052*/ 	.short	(.L_171 - .L_170)


	//   ....[0]....
.L_170:
        /*0054*/ 	.word	0x00000270


	//   ....[1]....
        /*0058*/ 	.word	0x00000290


	//   ....[2]....
        /*005c*/ 	.word	0x000002b0


	//   ....[3]....
        /*0060*/ 	.word	0x000002d0


	//   ....[4]....
        /*0064*/ 	.word	0x000002f0


	//----- nvinfo : EIATTR_VRC_CTA_INIT_COUNT
	.align		4
.L_171:
        /*0068*/ 	.byte	0x02, 0x4a
	.zero		1
	.zero		1


	//----- nvinfo : EIATTR_EXIT_INSTR_OFFSETS
	.align		4
        /*006c*/ 	.byte	0x04, 0x1c
        /*006e*/ 	.short	(.L_173 - .L_172)


	//   ....[0]....
.L_172:
        /*0070*/ 	.word	0x000001f0


	//   ....[1]....
        /*0074*/ 	.word	0x00000300


	//   ....[2]....
        /*0078*/ 	.word	0x00000370


	//----- nvinfo : EIATTR_CBANK_PARAM_SIZE
	.align		4
.L_173:
        /*007c*/ 	.byte	0x03, 0x19
        /*007e*/ 	.short	0x0010


	//----- nvinfo : EIATTR_PARAM_CBANK
	.align		4
        /*0080*/ 	.byte	0x04, 0x0a
        /*0082*/ 	.short	(.L_175 - .L_174)
	.align		4
.L_174:
        /*0084*/ 	.word	index@(.nv.constant0._Z48reduceSumUnrollAndLoads8VectorLinearAccessMemoryILi128EEvPfS0_)
        /*0088*/ 	.short	0x0380
        /*008a*/ 	.short	0x0010


	//----- nvinfo : EIATTR_SW_WAR
	.align		4
.L_175:
        /*008c*/ 	.byte	0x04, 0x36
        /*008e*/ 	.short	(.L_177 - .L_176)
.L_176:
        /*0090*/ 	.word	0x00000008
.L_177:


//--------------------- .nv.info._Z42reduceSumUnrollAndLoads8LinearAccessMemoryILi128EEvPfS0_ --------------------------
	.section	.nv.info._Z42reduceSumUnrollAndLoads8LinearAccessMemoryILi128EEvPfS0_,"",@"SHT_CUDA_INFO"
	.sectionflags	@""
	.align	4


	//----- nvinfo : EIATTR_CUDA_API_VERSION
	.align		4
        /*0000*/ 	.byte	0x04, 0x37
        /*0002*/ 	.short	(.L_179 - .L_178)
.L_178:
        /*0004*/ 	.word	0x00000082


	//----- nvinfo : EIATTR_KPARAM_INFO
	.align		4
.L_179:
        /*0008*/ 	.byte	0x04, 0x17
        /*000a*/ 	.short	(.L_181 - .L_180)
.L_180:
        /*000c*/ 	.word	0x00000000
        /*0010*/ 	.short	0x0001
        /*0012*/ 	.short	0x0008
        /*0014*/ 	.byte	0x00, 0xf5, 0x21, 0x00


	//----- nvinfo : EIATTR_KPARAM_INFO
	.align		4
.L_181:
        /*0018*/ 	.byte	0x04, 0x17
        /*001a*/ 	.short	(.L_183 - .L_182)
.L_182:
        /*001c*/ 	.word	0x00000000
        /*0020*/ 	.short	0x0000
        /*0022*/ 	.short	0x0000
        /*0024*/ 	.byte	0x00, 0xf5, 0x21, 0x00


	//----- nvinfo : EIATTR_SPARSE_MMA_MASK
	.align		4
.L_183:
        /*0028*/ 	.byte	0x03, 0x50
        /*002a*/ 	.short	0x0000


	//----- nvinfo : EIATTR_MAXREG_COUNT
	.align		4
        /*002c*/ 	.byte	0x03, 0x1b
        /*002e*/ 	.short	0x00ff


	//----- nvinfo : EIATTR_NUM_BARRIERS
	.align		4
        /*0030*/ 	.byte	0x02, 0x4c
        /*0032*/ 	.byte	0x01
	.zero		1


	//----- nvinfo : EIATTR_MERCURY_ISA_VERSION
	.align		4
        /*0034*/ 	.byte	0x03, 0x5f
        /*0036*/ 	.short	0x0101


	//----- nvinfo : EIATTR_COOP_GROUP_MASK_REGIDS
	.align		4
        /*0038*/ 	.byte	0x04, 0x29
        /*003a*/ 	.short	(.L_185 - .L_184)


	//   ....[0]....
.L_184:
        /*003c*/ 	.word	0xffffffff


	//   ....[1]....
        /*0040*/ 	.word	0xffffffff


	//   ....[2]....
        /*0044*/ 	.word	0xffffffff


	//   ....[3]....
        /*0048*/ 	.word	0xffffffff


	//   ....[4]....
        /*004c*/ 	.word	0xffffffff


	//----- nvinfo : EIATTR_COOP_GROUP_INSTR_OFFSETS
	.align		4
.L_185:
        /*0050*/ 	.byte	0x04, 0x28
        /*0052*/ 	.short	(.L_187 - .L_186)


	//   ....[0]....
.L_186:
        /*0054*/ 	.word	0x000002d0


	//   ....[1]....
        /*0058*/ 	.word	0x000002f0


	//   ....[2]....
        /*005c*/ 	.word	0x00000310


	//   ....[3]....
        /*0060*/ 	.word	0x00000330


	//   ....[4]....
        /*0064*/ 	.word	0x00000350


	//----- nvinfo : EIATTR_VRC_CTA_INIT_COUNT
	.align		4
.L_187:
        /*0068*/ 	.byte	0x02, 0x4a
	.zero		1
	.zero		1


	//----- nvinfo : EIATTR_EXIT_INSTR_OFFSETS
	.align		4
        /*006c*/ 	.byte	0x04, 0x1c
        /*006e*/ 	.short	(.L_189 - .L_188)


	//   ....[0]....
.L_188:
        /*0070*/ 	.word	0x00000250


	//   ....[1]....
        /*0074*/ 	.word	0x00000360


	//   ....[2]....
        /*0078*/ 	.word	0x000003d0


	//----- nvinfo : EIATTR_CBANK_PARAM_SIZE
	.align		4
.L_189:
        /*007c*/ 	.byte	0x03, 0x19
        /*007e*/ 	.short	0x0010


	//----- nvinfo : EIATTR_PARAM_CBANK
	.align		4
        /*0080*/ 	.byte	0x04, 0x0a
        /*0082*/ 	.short	(.L_191 - .L_190)
	.align		4
.L_190:
        /*0084*/ 	.word	index@(.nv.constant0._Z42reduceSumUnrollAndLoads8LinearAccessMemoryILi128EEvPfS0_)
        /*0088*/ 	.short	0x0380
        /*008a*/ 	.short	0x0010


	//----- nvinfo : EIATTR_SW_WAR
	.align		4
.L_191:
        /*008c*/ 	.byte	0x04, 0x36
        /*008e*/ 	.short	(.L_193 - .L_192)
.L_192:
        /*0090*/ 	.word	0x00000008
.L_193:


//--------------------- .nv.info._Z24reduceSumUnrollAndLoads4ILi256EEvPfS0_ --------------------------
	.section	.nv.info._Z24reduceSumUnrollAndLoads4ILi256EEvPfS0_,"",@"SHT_CUDA_INFO"
	.sectionflags	@""
	.align	4


	//----- nvinfo : EIATTR_CUDA_API_VERSION
	.align		4
        /*0000*/ 	.byte	0x04, 0x37
        /*0002*/ 	.short	(.L_195 - .L_194)
.L_194:
        /*0004*/ 	.word	0x00000082


	//----- nvinfo : EIATTR_KPARAM_INFO
	.align		4
.L_195:
        /*0008*/ 	.byte	0x04, 0x17
        /*000a*/ 	.short	(.L_197 - .L_196)
.L_196:
        /*000c*/ 	.word	0x00000000
        /*0010*/ 	.short	0x0001
        /*0012*/ 	.short	0x0008
        /*0014*/ 	.byte	0x00, 0xf5, 0x21, 0x00


	//----- nvinfo : EIATTR_KPARAM_INFO
	.align		4
.L_197:
        /*0018*/ 	.byte	0x04, 0x17
        /*001a*/ 	.short	(.L_199 - .L_198)
.L_198:
        /*001c*/ 	.word	0x00000000
        /*0020*/ 	.short	0x0000
        /*0022*/ 	.short	0x0000
        /*0024*/ 	.byte	0x00, 0xf5, 0x21, 0x00


	//----- nvinfo : EIATTR_SPARSE_MMA_MASK
	.align		4
.L_199:
        /*0028*/ 	.byte	0x03, 0x50
        /*002a*/ 	.short	0x0000


	//----- nvinfo : EIATTR_MAXREG_COUNT
	.align		4
        /*002c*/ 	.byte	0x03, 0x1b
        /*002e*/ 	.short	0x00ff


	//----- nvinfo : EIATTR_NUM_BARRIERS
	.align		4
        /*0030*/ 	.byte	0x02, 0x4c
        /*0032*/ 	.byte	0x01
	.zero		1


	//----- nvinfo : EIATTR_MERCURY_ISA_VERSION
	.align		4
        /*0034*/ 	.byte	0x03, 0x5f
        /*0036*/ 	.short	0x0101


	//----- nvinfo : EIATTR_COOP_GROUP_MASK_REGIDS
	.align		4
        /*0038*/ 	.byte	0x04, 0x29
        /*003a*/ 	.short	(.L_201 - .L_200)


	//   ....[0]....
.L_200:
        /*003c*/ 	.word	0xffffffff


	//   ....[1]....
        /*0040*/ 	.word	0xffffffff


	//   ....[2]....
        /*0044*/ 	.word	0xffffffff


	//   ....[3]....
        /*0048*/ 	.word	0xffffffff


	//   ....[4]....
        /*004c*/ 	.word	0xffffffff


	//----- nvinfo : EIATTR_COOP_GROUP_INSTR_OFFSETS
	.align		4
.L_201:
        /*0050*/ 	.byte	0x04, 0x28
        /*0052*/ 	.short	(.L_203 - .L_202)


	//   ....[0]....
.L_202:
        /*0054*/ 	.word	0x00000310


	//   ....[1]....
        /*0058*/ 	.word	0x00000330


	//   ....[2]....
        /*005c*/ 	.word	0x00000350


	//   ....[3]....
        /*0060*/ 	.word	0x00000370


	//   ....[4]....
        /*0064*/ 	.word	0x00000390


	//----- nvinfo : EIATTR_VRC_CTA_INIT_COUNT
	.align		4
.L_203:
        /*0068*/ 	.byte	0x02, 0x4a
	.zero		1
	.zero		1


	//----- nvinfo : EIATTR_EXIT_INSTR_OFFSETS
	.align		4
        /*006c*/ 	.byte	0x04, 0x1c
        /*006e*/ 	.short	(.L_205 - .L_204)


	//   ....[0]....
.L_204:
        /*0070*/ 	.word	0x00000290


	//   ....[1]....
        /*0074*/ 	.word	0x000003a0


	//   ....[2]....
        /*0078*/ 	.word	0x00000410


	//----- nvinfo : EIATTR_CBANK_PARAM_SIZE
	.align		4
.L_205:
        /*007c*/ 	.byte	0x03, 0x19
        /*007e*/ 	.short	0x0010


	//----- nvinfo : EIATTR_PARAM_CBANK
	.align		4
        /*0080*/ 	.byte	0x04, 0x0a
        /*0082*/ 	.short	(.L_207 - .L_206)
	.align		4
.L_206:
        /*0084*/ 	.word	index@(.nv.constant0._Z24reduceSumUnrollAndLoads4ILi256EEvPfS0_)
        /*0088*/ 	.short	0x0380
        /*008a*/ 	.short	0x0010


	//----- nvinfo : EIATTR_SW_WAR
	.align		4
.L_207:
        /*008c*/ 	.byte	0x04, 0x36
        /*008e*/ 	.short	(.L_209 - .L_208)
.L_208:
        /*0090*/ 	.word	0x00000008
.L_209:


//--------------------- .nv.info._Z10reduceLastILi1024EEvPfS0_i --------------------------
	.section	.nv.info._Z10reduceLastILi1024EEvPfS0_i,"",@"SHT_CUDA_INFO"
	.sectionflags	@""
	.align	4


	//----- nvinfo : EIATTR_CUDA_API_VERSION
	.align		4
        /*0000*/ 	.byte	0x04, 0x37
        /*0002*/ 	.short	(.L_211 - .L_210)
.L_210:
        /*0004*/ 	.word	0x00000082


	//----- nvinfo : EIATTR_KPARAM_INFO
	.align		4
.L_211:
        /*0008*/ 	.byte	0x04, 0x17
        /*000a*/ 	.short	(.L_213 - .L_212)
.L_212:
        /*000c*/ 	.word	0x00000000
        /*0010*/ 	.short	0x0002
        /*0012*/ 	.short	0x0010
        /*0014*/ 	.byte	0x00, 0xf0, 0x11, 0x00


	//----- nvinfo : EIATTR_KPARAM_INFO
	.align		4
.L_213:
        /*0018*/ 	.byte	0x04, 0x17
        /*001a*/ 	.short	(.L_215 - .L_214)
.L_214:
        /*001c*/ 	.word	0x00000000
        /*0020*/ 	.short	0x0001
        /*0022*/ 	.short	0x0008
        /*0024*/ 	.byte	0x00, 0xf5, 0x21, 0x00


	//----- nvinfo : EIATTR_KPARAM_INFO
	.align		4
.L_215:
        /*0028*/ 	.byte	0x04, 0x17
        /*002a*/ 	.short	(.L_217 - .L_216)
.L_216:
        /*002c*/ 	.word	0x00000000
        /*0030*/ 	.short	0x0000
        /*0032*/ 	.short	0x0000
        /*0034*/ 	.byte	0x00, 0xf5, 0x21, 0x00


	//----- nvinfo : EIATTR_SPARSE_MMA_MASK
	.align		4
.L_217:
        /*0038*/ 	.byte	0x03, 0x50
        /*003a*/ 	.short	0x0000


	//----- nvinfo : EIATTR_MAXREG_COUNT
	.align		4
        /*003c*/ 	.byte	0x03, 0x1b
        /*003e*/ 	.short	0x00ff


	//----- nvinfo : EIATTR_NUM_BARRIERS
	.align		4
        /*0040*/ 	.byte	0x02, 0x4c
        /*0042*/ 	.byte	0x01
	.zero		1


	//----- nvinfo : EIATTR_MERCURY_ISA_VERSION
	.align		4
        /*0044*/ 	.byte	0x03, 0x5f
        /*0046*/ 	.short	0x0101


	//----- nvinfo : EIATTR_COOP_GROUP_MASK_REGIDS
	.align		4
        /*0048*/ 	.byte	0x04, 0x29
        /*004a*/ 	.short	(.L_219 - .L_218)


	//   ....[0]....
.L_218:
        /*004c*/ 	.word	0xffffffff


	//   ....[1]....
        /*0050*/ 	.word	0xffffffff


	//   ....[2]....
        /*0054*/ 	.word	0xffffffff


	//   ....[3]....
        /*0058*/ 	.word	0xffffffff


	//   ....[4]....
        /*005c*/ 	.word	0xffffffff


	//----- nvinfo : EIATTR_COOP_GROUP_INSTR_OFFSETS
	.align		4
.L_219:
        /*0060*/ 	.byte	0x04, 0x28
        /*0062*/ 	.short	(.L_221 - .L_220)


	//   ....[0]....
.L_220:
        /*0064*/ 	.word	0x00000300


	//   ....[1]....
        /*0068*/ 	.word	0x00000320


	//   ....[2]....
        /*006c*/ 	.word	0x00000340


	//   ....[3]....
        /*0070*/ 	.word	0x00000360


	//   ....[4]....
        /*0074*/ 	.word	0x00000380


	//----- nvinfo : EIATTR_VRC_CTA_INIT_COUNT
	.align		4
.L_221:
        /*0078*/ 	.byte	0x02, 0x4a
	.zero		1
	.zero		1


	//----- nvinfo : EIATTR_EXIT_INSTR_OFFSETS
	.align		4
        /*007c*/ 	.byte	0x04, 0x1c
        /*007e*/ 	.short	(.L_223 - .L_222)


	//   ....[0]....
.L_222:
        /*0080*/ 	.word	0x00000280


	//   ....[1]....
        /*0084*/ 	.word	0x00000390


	//   ....[2]....
        /*0088*/ 	.word	0x00000410


	//----- nvinfo : EIATTR_CBANK_PARAM_SIZE
	.align		4
.L_223:
        /*008c*/ 	.byte	0x03, 0x19
        /*008e*/ 	.short	0x0014


	//----- nvinfo : EIATTR_PARAM_CBANK
	.align		4
        /*0090*/ 	.byte	0x04, 0x0a
        /*0092*/ 	.short	(.L_225 - .L_224)
	.align		4
.L_224:
        /*0094*/ 	.word	index@(.nv.constant0._Z10reduceLastILi1024EEvPfS0_i)
        /*0098*/ 	.short	0x0380
        /*009a*/ 	.short	0x0014


	//----- nvinfo : EIATTR_SW_WAR
	.align		4
.L_225:
        /*009c*/ 	.byte	0x04, 0x36
        /*009e*/ 	.short	(.L_227 - .L_226)
.L_226:
        /*00a0*/ 	.word	0x00000008
.L_227:


//--------------------- .nv.info._Z24reduceSumUnrollAndLoads8ILi128EEvPfS0_ --------------------------
	.section	.nv.info._Z24reduceSumUnrollAndLoads8ILi128EEvPfS0_,"",@"SHT_CUDA_INFO"
	.sectionflags	@""
	.align	4


	//----- nvinfo : EIATTR_CUDA_API_VERSION
	.align		4
        /*0000*/ 	.byte	0x04, 0x37
        /*0002*/ 	.short	(.L_229 - .L_228)
.L_228:
        /*0004*/ 	.word	0x00000082


	//----- nvinfo : EIATTR_KPARAM_INFO
	.align		4
.L_229:
        /*0008*/ 	.byte	0x04, 0x17
        /*000a*/ 	.short	(.L_231 - .L_230)
.L_230:
        /*000c*/ 	.word	0x00000000
        /*0010*/ 	.short	0x0001
        /*0012*/ 	.short	0x0008
        /*0014*/ 	.byte	0x00, 0xf5, 0x21, 0x00


	//----- nvinfo : EIATTR_KPARAM_INFO
	.align		4
.L_231:
        /*0018*/ 	.byte	0x04, 0x17
        /*001a*/ 	.short	(.L_233 - .L_232)
.L_232:
        /*001c*/ 	.word	0x00000000
        /*0020*/ 	.short	0x0000
        /*0022*/ 	.short	0x0000
        /*0024*/ 	.byte	0x00, 0xf5, 0x21, 0x00


	//----- nvinfo : EIATTR_SPARSE_MMA_MASK
	.align		4
.L_233:
        /*0028*/ 	.byte	0x03, 0x50
        /*002a*/ 	.short	0x0000


	//----- nvinfo : EIATTR_MAXREG_COUNT
	.align		4
        /*002c*/ 	.byte	0x03, 0x1b
        /*002e*/ 	.short	0x00ff


	//----- nvinfo : EIATTR_NUM_BARRIERS
	.align		4
        /*0030*/ 	.byte	0x02, 0x4c
        /*0032*/ 	.byte	0x01
	.zero		1


	//----- nvinfo : EIATTR_MERCURY_ISA_VERSION
	.align		4
        /*0034*/ 	.byte	0x03, 0x5f
        /*0036*/ 	.short	0x0101


	//----- nvinfo : EIATTR_COOP_GROUP_MASK_REGIDS
	.align		4
        /*0038*/ 	.byte	0x04, 0x29
        /*003a*/ 	.short	(.L_235 - .L_234)


	//   ....[0]....
.L_234:
        /*003c*/ 	.word	0xffffffff


	//   ....[1]....
        /*0040*/ 	.word	0xffffffff


	//   ....[2]....
        /*0044*/ 	.word	0xffffffff


	//   ....[3]....
        /*0048*/ 	.word	0xffffffff


	//   ....[4]....
        /*004c*/ 	.word	0xffffffff


	//----- nvinfo : EIATTR_COOP_GROUP_INSTR_OFFSETS
	.align		4
.L_235:
        /*0050*/ 	.byte	0x04, 0x28
        /*0052*/ 	.short	(.L_237 - .L_236)


	//   ....[0]....
.L_236:
        /*0054*/ 	.word	0x000003b0


	//   ....[1]....
        /*0058*/ 	.word	0x000003d0


	//   ....[2]....
        /*005c*/ 	.word	0x000003f0


	//   ....[3]....
        /*0060*/ 	.word	0x00000410


	//   ....[4]....
        /*0064*/ 	.word	0x00000430


	//----- nvinfo : EIATTR_VRC_CTA_INIT_COUNT
	.align		4
.L_237:
        /*0068*/ 	.byte	0x02, 0x4a
	.zero		1
	.zero		1


	//----- nvinfo : EIATTR_EXIT_INSTR_OFFSETS
	.align		4
        /*006c*/ 	.byte	0x04, 0x1c
        /*006e*/ 	.short	(.L_239 - .L_238)


	//   ....[0]....
.L_238:
        /*0070*/ 	.word	0x00000330


	//   ....[1]....
        /*0074*/ 	.word	0x00000440


	//   ....[2]....
        /*0078*/ 	.word	0x000004b0


	//----- nvinfo : EIATTR_CBANK_PARAM_SIZE
	.align		4
.L_239:
        /*007c*/ 	.byte	0x03, 0x19
        /*007e*/ 	.short	0x0010


	//----- nvinfo : EIATTR_PARAM_CBANK
	.align		4
        /*0080*/ 	.byte	0x04, 0x0a
        /*0082*/ 	.short	(.L_241 - .L_240)
	.align		4
.L_240:
        /*0084*/ 	.word	index@(.nv.constant0._Z24reduceSumUnrollAndLoads8ILi128EEvPfS0_)
        /*0088*/ 	.short	0x0380
        /*008a*/ 	.short	0x0010


	//----- nvinfo : EIATTR_SW_WAR
	.align		4
.L_241:
        /*008c*/ 	.byte	0x04, 0x36
        /*008e*/ 	.short	(.L_243 - .L_242)
.L_242:
        /*0090*/ 	.word	0x00000008
.L_243:


//--------------------- .nv.info._Z24reduceSumUnrollAndLoads4ILi128EEvPfS0_ --------------------------
	.section	.nv.info._Z24reduceSumUnrollAndLoads4ILi128EEvPfS0_,"",@"SHT_CUDA_INFO"
	.sectionflags	@""
	.align	4


	//----- nvinfo : EIATTR_CUDA_API_VERSION
	.align		4
        /*0000*/ 	.byte	0x04, 0x37
        /*0002*/ 	.short	(.L_245 - .L_244)
.L_244:
        /*0004*/ 	.word	0x00000082


	//----- nvinfo : EIATTR_KPARAM_INFO
	.align		4
.L_245:
        /*0008*/ 	.byte	0x04, 0x17
        /*000a*/ 	.short	(.L_247 - .L_246)
.L_246:
        /*000c*/ 	.word	0x00000000
        /*0010*/ 	.short	0x0001
        /*0012*/ 	.short	0x0008
        /*0014*/ 	.byte	0x00, 0xf5, 0x21, 0x00


	//----- nvinfo : EIATTR_KPARAM_INFO
	.align		4
.L_247:
        /*0018*/ 	.byte	0x04, 0x17
        /*001a*/ 	.short	(.L_249 - .L_248)
.L_248:
        /*001c*/ 	.word	0x00000000
        /*0020*/ 	.short	0x0000
        /*0022*/ 	.short	0x0000
        /*0024*/ 	.byte	0x00, 0xf5, 0x21, 0x00


	//----- nvinfo : EIATTR_SPARSE_MMA_MASK
	.align		4
.L_249:
        /*0028*/ 	.byte	0x03, 0x50
        /*002a*/ 	.short	0x0000


	//----- nvinfo : EIATTR_MAXREG_COUNT
	.align		4
        /*002c*/ 	.byte	0x03, 0x1b
        /*002e*/ 	.short	0x00ff


	//----- nvinfo : EIATTR_NUM_BARRIERS
	.align		4
        /*0030*/ 	.byte	0x02, 0x4c
        /*0032*/ 	.byte	0x01
	.zero		1


	//----- nvinfo : EIATTR_MERCURY_ISA_VERSION
	.align		4
        /*0034*/ 	.byte	0x03, 0x5f
        /*0036*/ 	.short	0x0101


	//----- nvinfo : EIATTR_COOP_GROUP_MASK_REGIDS
	.align		4
        /*0038*/ 	.byte	0x04, 0x29
        /*003a*/ 	.short	(.L_251 - .L_250)


	//   ....[0]....
.L_250:
        /*003c*/ 	.word	0xffffffff


	//   ....[1]....
        /*0040*/ 	.word	0xffffffff


	//   ....[2]....
        /*0044*/ 	.word	0xffffffff


	//   ....[3]....
        /*0048*/ 	.word	0xffffffff


	//   ....[4]....
        /*004c*/ 	.word	0xffffffff


	//----- nvinfo : EIATTR_COOP_GROUP_INSTR_OFFSETS
	.align		4
.L_251:
        /*0050*/ 	.byte	0x04, 0x28
        /*0052*/ 	.short	(.L_253 - .L_252)


	//   ....[0]....
.L_252:
        /*0054*/ 	.word	0x000002b0


	//   ....[1]....
        /*0058*/ 	.word	0x000002d0


	//   ....[2]....
        /*005c*/ 	.word	0x000002f0


	//   ....[3]....
        /*0060*/ 	.word	0x00000310


	//   ....[4]....
        /*0064*/ 	.word	0x00000330


	//----- nvinfo : EIATTR_VRC_CTA_INIT_COUNT
	.align		4
.L_253:
        /*0068*/ 	.byte	0x02, 0x4a
	.zero		1
	.zero		1


	//----- nvinfo : EIATTR_EXIT_INSTR_OFFSETS
	.align		4
        /*006c*/ 	.byte	0x04, 0x1c
        /*006e*/ 	.short	(.L_255 - .L_254)


	//   ....[0]....
.L_254:
        /*0070*/ 	.word	0x00000230


	//   ....[1]....
        /*0074*/ 	.word	0x00000340


	//   ....[2]....
        /*0078*/ 	.word	0x000003b0


	//----- nvinfo : EIATTR_CBANK_PARAM_SIZE
	.align		4
.L_255:
        /*007c*/ 	.byte	0x03, 0x19
        /*007e*/ 	.short	0x0010


	//----- nvinfo : EIATTR_PARAM_CBANK
	.align		4
        /*0080*/ 	.byte	0x04, 0x0a
        /*0082*/ 	.short	(.L_257 - .L_256)
	.align		4
.L_256:
        /*0084*/ 	.word	index@(.nv.constant0._Z24reduceSumUnrollAndLoads4ILi128EEvPfS0_)
        /*0088*/ 	.short	0x0380
        /*008a*/ 	.short	0x0010


	//----- nvinfo : EIATTR_SW_WAR
	.align		4
.L_257:
        /*008c*/ 	.byte	0x04, 0x36
        /*008e*/ 	.short	(.L_259 - .L_258)
.L_258:
        /*0090*/ 	.word	0x00000008
.L_259:


//--------------------- .nv.info._Z10reduceLastILi512EEvPfS0_i --------------------------
	.section	.nv.info._Z10reduceLastILi512EEvPfS0_i,"",@"SHT_CUDA_INFO"
	.sectionflags	@""
	.align	4


	//----- nvinfo : EIATTR_CUDA_API_VERSION
	.align		4
        /*0000*/ 	.byte	0x04, 0x37
        /*0002*/ 	.short	(.L_261 - .L_260)
.L_260:
        /*0004*/ 	.word	0x00000082


	//----- nvinfo : EIATTR_KPARAM_INFO
	.align		4
.L_261:
        /*0008*/ 	.byte	0x04, 0x17
        /*000a*/ 	.short	(.L_263 - .L_262)
.L_262:
        /*000c*/ 	.word	0x00000000
        /*0010*/ 	.short	0x0002
        /*0012*/ 	.short	0x0010
        /*0014*/ 	.byte	0x00, 0xf0, 0x11, 0x00


	//----- nvinfo : EIATTR_KPARAM_INFO
	.align		4
.L_263:
        /*0018*/ 	.byte	0x04, 0x17
        /*001a*/ 	.short	(.L_265 - .L_264)
.L_264:
        /*001c*/ 	.word	0x00000000
        /*0020*/ 	.short	0x0001
        /*0022*/ 	.short	0x0008
        /*0024*/ 	.byte	0x00, 0xf5, 0x21, 0x00


	//----- nvinfo : EIATTR_KPARAM_INFO
	.align		4
.L_265:
        /*0028*/ 	.byte	0x04, 0x17
        /*002a*/ 	.short	(.L_267 - .L_266)
.L_266:
        /*002c*/ 	.word	0x00000000
        /*0030*/ 	.short	0x0000
        /*0032*/ 	.short	0x0000
        /*0034*/ 	.byte	0x00, 0xf5, 0x21, 0x00


	//----- nvinfo : EIATTR_SPARSE_MMA_MASK
	.align		4
.L_267:
        /*0038*/ 	.byte	0x03, 0x50
        /*003a*/ 	.short	0x0000


	//----- nvinfo : EIATTR_MAXREG_COUNT
	.align		4
        /*003c*/ 	.byte	0x03, 0x1b
        /*003e*/ 	.short	0x00ff


	//----- nvinfo : EIATTR_NUM_BARRIERS
	.align		4
        /*0040*/ 	.byte	0x02, 0x4c
        /*0042*/ 	.byte	0x01
	.zero		1


	//----- nvinfo : EIATTR_MERCURY_ISA_VERSION
	.align		4
        /*0044*/ 	.byte	0x03, 0x5f
        /*0046*/ 	.short	0x0101


	//----- nvinfo : EIATTR_COOP_GROUP_MASK_REGIDS
	.align		4
        /*0048*/ 	.byte	0x04, 0x29
        /*004a*/ 	.short	(.L_269 - .L_268)


	//   ....[0]....
.L_268:
        /*004c*/ 	.word	0xffffffff


	//   ....[1]....
        /*0050*/ 	.word	0xffffffff


	//   ....[2]....
        /*0054*/ 	.word	0xffffffff


	//   ....[3]....
        /*0058*/ 	.word	0xffffffff


	//   ....[4]....
        /*005c*/ 	.word	0xffffffff


	//----- nvinfo : EIATTR_COOP_GROUP_INSTR_OFFSETS
	.align		4
.L_269:
        /*0060*/ 	.byte	0x04, 0x28
        /*0062*/ 	.short	(.L_271 - .L_270)


	//   ....[0]....
.L_270:
        /*0064*/ 	.word	0x000002a0


	//   ....[1]....
        /*0068*/ 	.word	0x000002c0


	//   ....[2]....
        /*006c*/ 	.word	0x000002e0


	//   ....[3]....
        /*0070*/ 	.word	0x00000300


	//   ....[4]....
        /*0074*/ 	.word	0x00000320


	//----- nvinfo : EIATTR_VRC_CTA_INIT_COUNT
	.align		4
.L_271:
        /*0078*/ 	.byte	0x02, 0x4a
	.zero		1
	.zero		1


	//----- nvinfo : EIATTR_EXIT_INSTR_OFFSETS
	.align		4
        /*007c*/ 	.byte	0x04, 0x1c
        /*007e*/ 	.short	(.L_273 - .L_272)


	//   ....[0]....
.L_272:
        /*0080*/ 	.word	0x00000220


	//   ....[1]....
        /*0084*/ 	.word	0x00000330


	//   ....[2]....
        /*0088*/ 	.word	0x000003b0


	//----- nvinfo : EIATTR_CBANK_PARAM_SIZE
	.align		4
.L_273:
        /*008c*/ 	.byte	0x03, 0x19
        /*008e*/ 	.short	0x0014


	//----- nvinfo : EIATTR_PARAM_CBANK
	.align		4
        /*0090*/ 	.byte	0x04, 0x0a
        /*0092*/ 	.short	(.L_275 - .L_274)
	.align		4
.L_274:
        /*0094*/ 	.word	index@(.nv.constant0._Z10reduceLastILi512EEvPfS0_i)
        /*0098*/ 	.short	0x0380
        /*009a*/ 	.short	0x0014


	//----- nvinfo : EIATTR_SW_WAR
	.align		4
.L_275:
        /*009c*/ 	.byte	0x04, 0x36
        /*009e*/ 	.short	(.L_277 - .L_276)
.L_276:
        /*00a0*/ 	.word	0x00000008
.L_277:


//--------------------- .nv.info._Z35reduceSumUnrollIterationsWrapReduceILi512EEvPfS0_ --------------------------
	.section	.nv.info._Z35reduceSumUnrollIterationsWrapReduceILi512EEvPfS0_,"",@"SHT_CUDA_INFO"
	.sectionflags	@""
	.align	4


	//----- nvinfo : EIATTR_CUDA_API_VERSION
	.align		4
        /*0000*/ 	.byte	0x04, 0x37
        /*0002*/ 	.short	(.L_279 - .L_278)
.L_278:
        /*0004*/ 	.word	0x00000082


	//----- nvinfo : EIATTR_KPARAM_INFO
	.align		4
.L_279:
        /*0008*/ 	.byte	0x04, 0x17
        /*000a*/ 	.short	(.L_281 - .L_280)
.L_280:
        /*000c*/ 	.word	0x00000000
        /*0010*/ 	.short	0x0001
        /*0012*/ 	.short	0x0008
        /*0014*/ 	.byte	0x00, 0xf5, 0x21, 0x00


	//----- nvinfo : EIATTR_KPARAM_INFO
	.align		4
.L_281:
        /*0018*/ 	.byte	0x04, 0x17
        /*001a*/ 	.short	(.L_283 - .L_282)
.L_282:
        /*001c*/ 	.word	0x00000000
        /*0020*/ 	.short	0x0000
        /*0022*/ 	.short	0x0000
        /*0024*/ 	.byte	0x00, 0xf5, 0x21, 0x00


	//----- nvinfo : EIATTR_SPARSE_MMA_MASK
	.align		4
.L_283:
        /*0028*/ 	.byte	0x03, 0x50
        /*002a*/ 	.short	0x0000


	//----- nvinfo : EIATTR_MAXREG_COUNT
	.align		4
        /*002c*/ 	.byte	0x03, 0x1b
        /*002e*/ 	.short	0x00ff


	//----- nvinfo : EIATTR_NUM_BARRIERS
	.align		4
        /*0030*/ 	.byte	0x02, 0x4c
        /*0032*/ 	.byte	0x01
	.zero		1


	//----- nvinfo : EIATTR_MERCURY_ISA_VERSION
	.align		4
        /*0034*/ 	.byte	0x03, 0x5f
        /*0036*/ 	.short	0x0101


	//----- nvinfo : EIATTR_COOP_GROUP_MASK_REGIDS
	.align		4
        /*0038*/ 	.byte	0x04, 0x29
        /*003a*/ 	.short	(.L_285 - .L_284)


	//   ....[0]....
.L_284:
        /*003c*/ 	.word	0xffffffff


	//   ....[1]....
        /*0040*/ 	.word	0xffffffff


	//   ....[2]....
        /*0044*/ 	.word	0xffffffff


	//   ....[3]....
        /*0048*/ 	.word	0xffffffff


	//   ....[4]....
        /*004c*/ 	.word	0xffffffff


	//   ....[5]....
        /*0050*/ 	.word	0xffffffff


	//   ....[6]....
        /*0054*/ 	.word	0xffffffff


	//   ....[7]....
        /*0058*/ 	.word	0xffffffff


	//   ....[8]....
        /*005c*/ 	.word	0xffffffff


	//   ....[9]....
        /*0060*/ 	.word	0xffffffff


	//   ....[10]....
        /*0064*/ 	.word	0x05000009


	//   ....[11]....
        /*0068*/ 	.word	0x05000009


	//   ....[12]....
        /*006c*/ 	.word	0x05000009


	//   ....[13]....
        /*0070*/ 	.word	0x05000009


	//   ....[14]....
        /*0074*/ 	.word	0x05000009


	//----- nvinfo : EIATTR_COOP_GROUP_INSTR_OFFSETS
	.align		4
.L_285:
        /*0078*/ 	.byte	0x04, 0x28
        /*007a*/ 	.short	(.L_287 - .L_286)


	//   ....[0]....
.L_286:
        /*007c*/ 	.word	0x00000140


	//   ....[1]....
        /*0080*/ 	.word	0x00000170


	//   ....[2]....
        /*0084*/ 	.word	0x00000190


	//   ....[3]....
        /*0088*/ 	.word	0x000001b0


	//   ....[4]....
        /*008c*/ 	.word	0x000001d0


	//   ....[5]....
        /*0090*/ 	.word	0x000002b0


	//   ....[6]....
        /*0094*/ 	.word	0x000002d0


	//   ....[7]....
        /*0098*/ 	.word	0x000002f0


	//   ....[8]....
        /*009c*/ 	.word	0x00000310


	//   ....[9]....
        /*00a0*/ 	.word	0x00000330


	//   ....[10]....
        /*00a4*/ 	.word	0x00000400


	//   ....[11]....
        /*00a8*/ 	.word	0x00000470


	//   ....[12]....
        /*00ac*/ 	.word	0x000004e0


	//   ....[13]....
        /*00b0*/ 	.word	0x00000550


	//   ....[14]....
        /*00b4*/ 	.word	0x000005c0


	//----- nvinfo : EIATTR_VRC_CTA_INIT_COUNT
	.align		4
.L_287:
        /*00b8*/ 	.byte	0x02, 0x4a
	.zero		1
	.zero		1


	//----- nvinfo : EIATTR_EXIT_INSTR_OFFSETS
	.align		4
        /*00bc*/ 	.byte	0x04, 0x1c
        /*00be*/ 	.short	(.L_289 - .L_288)


	//   ....[0]....
.L_288:
        /*00c0*/ 	.word	0x00000370


	//   ....[1]....
        /*00c4*/ 	.word	0x000003b0


	//----- nvinfo : EIATTR_CRS_STACK_SIZE
	.align		4
.L_289:
        /*00c8*/ 	.byte	0x04, 0x1e
        /*00ca*/ 	.short	(.L_291 - .L_290)
.L_290:
        /*00cc*/ 	.word	0x00000000


	//----- nvinfo : EIATTR_CBANK_PARAM_SIZE
	.align		4
.L_291:
        /*00d0*/ 	.byte	0x03, 0x19
        /*00d2*/ 	.short	0x0010


	//----- nvinfo : EIATTR_PARAM_CBANK
	.align		4
        /*00d4*/ 	.byte	0x04, 0x0a
        /*00d6*/ 	.short	(.L_293 - .L_292)
	.align		4
.L_292:
        /*00d8*/ 	.word	index@(.nv.constant0._Z35reduceSumUnrollIterationsWrapReduceILi512EEvPfS0_)
        /*00dc*/ 	.short	0x0380
        /*00de*/ 	.short	0x0010


	//----- nvinfo : EIATTR_SW_WAR
	.align		4
.L_293:
        /*00e0*/ 	.byte	0x04, 0x36
        /*00e2*/ 	.short	(.L_295 - .L_294)
.L_294:
        /*00e4*/ 	.word	0x00000008
.L_295:


//--------------------- .nv.info._Z10reduceLastILi256EEvPfS0_i --------------------------
	.section	.nv.info._Z10reduceLastILi256EEvPfS0_i,"",@"SHT_CUDA_INFO"
	.sectionflags	@""
	.align	4


	//----- nvinfo : EIATTR_CUDA_API_VERSION
	.align		4
        /*0000*/ 	.byte	0x04, 0x37
        /*0002*/ 	.short	(.L_297 - .L_296)
.L_296:
        /*0004*/ 	.word	0x00000082


	//----- nvinfo : EIATTR_KPARAM_INFO
	.align		4
.L_297:
        /*0008*/ 	.byte	0x04, 0x17
        /*000a*/ 	.short	(.L_299 - .L_298)
.L_298:
        /*000c*/ 	.word	0x00000000
        /*0010*/ 	.short	0x0002
        /*0012*/ 	.short	0x0010
        /*0014*/ 	.byte	0x00, 0xf0, 0x11, 0x00


	//----- nvinfo : EIATTR_KPARAM_INFO
	.align		4
.L_299:
        /*0018*/ 	.byte	0x04, 0x17
        /*001a*/ 	.short	(.L_301 - .L_300)
.L_300:
        /*001c*/ 	.word	0x00000000
        /*0020*/ 	.short	0x0001
        /*0022*/ 	.short	0x0008
        /*0024*/ 	.byte	0x00, 0xf5, 0x21, 0x00


	//----- nvinfo : EIATTR_KPARAM_INFO
	.align		4
.L_301:
        /*0028*/ 	.byte	0x04, 0x17
        /*002a*/ 	.short	(.L_303 - .L_302)
.L_302:
        /*002c*/ 	.word	0x00000000
        /*0030*/ 	.short	0x0000
        /*0032*/ 	.short	0x0000
        /*0034*/ 	.byte	0x00, 0xf5, 0x21, 0x00


	//----- nvinfo : EIATTR_SPARSE_MMA_MASK
	.align		4
.L_303:
        /*0038*/ 	.byte	0x03, 0x50
        /*003a*/ 	.short	0x0000


	//----- nvinfo : EIATTR_MAXREG_COUNT
	.align		4
        /*003c*/ 	.byte	0x03, 0x1b
        /*003e*/ 	.short	0x00ff


	//----- nvinfo : EIATTR_NUM_BARRIERS
	.align		4
        /*0040*/ 	.byte	0x02, 0x4c
        /*0042*/ 	.byte	0x01
	.zero		1


	//----- nvinfo : EIATTR_MERCURY_ISA_VERSION
	.align		4
        /*0044*/ 	.byte	0x03, 0x5f
        /*0046*/ 	.short	0x0101


	//----- nvinfo : EIATTR_COOP_GROUP_MASK_REGIDS
	.align		4
        /*0048*/ 	.byte	0x04, 0x29
        /*004a*/ 	.short	(.L_305 - .L_304)


	//   ....[0]....
.L_304:
        /*004c*/ 	.word	0xffffffff


	//   ....[1]....
        /*0050*/ 	.word	0xffffffff


	//   ....[2]....
        /*0054*/ 	.word	0xffffffff


	//   ....[3]....
        /*0058*/ 	.word	0xffffffff


	//   ....[4]....
        /*005c*/ 	.word	0xffffffff


	//----- nvinfo : EIATTR_COOP_GROUP_INSTR_OFFSETS
	.align		4
.L_305:
        /*0060*/ 	.byte	0x04, 0x28
        /*0062*/ 	.short	(.L_307 - .L_306)


	//   ....[0]....
.L_306:
        /*0064*/ 	.word	0x00000240


	//   ....[1]....
        /*0068*/ 	.word	0x00000260


	//   ....[2]....
        /*006c*/ 	.word	0x00000280


	//   ....[3]....
        /*0070*/ 	.word	0x000002a0


	//   ....[4]....
        /*0074*/ 	.word	0x000002c0


	//----- nvinfo : EIATTR_VRC_CTA_INIT_COUNT
	.align		4
.L_307:
        /*0078*/ 	.byte	0x02, 0x4a
	.zero		1
	.zero		1


	//----- nvinfo : EIATTR_EXIT_INSTR_OFFSETS
	.align		4
        /*007c*/ 	.byte	0x04, 0x1c
        /*007e*/ 	.short	(.L_309 - .L_308)


	//   ....[0]....
.L_308:
        /*0080*/ 	.word	0x000001c0


	//   ....[1]....
        /*0084*/ 	.word	0x000002d0


	//   ....[2]....
        /*0088*/ 	.word	0x00000350


	//----- nvinfo : EIATTR_CBANK_PARAM_SIZE
	.align		4
.L_309:
        /*008c*/ 	.byte	0x03, 0x19
        /*008e*/ 	.short	0x0014


	//----- nvinfo : EIATTR_PARAM_CBANK
	.align		4
        /*0090*/ 	.byte	0x04, 0x0a
        /*0092*/ 	.short	(.L_311 - .L_310)
	.align		4
.L_310:
        /*0094*/ 	.word	index@(.nv.constant0._Z10reduceLastILi256EEvPfS0_i)
        /*0098*/ 	.short	0x0380
        /*009a*/ 	.short	0x0014


	//----- nvinfo : EIATTR_SW_WAR
	.align		4
.L_311:
        /*009c*/ 	.byte	0x04, 0x36
        /*009e*/ 	.short	(.L_313 - .L_312)
.L_312:
        /*00a0*/ 	.word	0x00000008
.L_313:


//--------------------- .nv.info._Z25reduceSumUnrollIterationsILi128EEvPfS0_ --------------------------
	.section	.nv.info._Z25reduceSumUnrollIterationsILi128EEvPfS0_,"",@"SHT_CUDA_INFO"
	.sectionflags	@""
	.align	4


	//----- nvinfo : EIATTR_CUDA_API_VERSION
	.align		4
        /*0000*/ 	.byte	0x04, 0x37
        /*0002*/ 	.short	(.L_315 - .L_314)
.L_314:
        /*0004*/ 	.word	0x00000082


	//----- nvinfo : EIATTR_KPARAM_INFO
	.align		4
.L_315:
        /*0008*/ 	.byte	0x04, 0x17
        /*000a*/ 	.short	(.L_317 - .L_316)
.L_316:
        /*000c*/ 	.word	0x00000000
        /*0010*/ 	.short	0x0001
        /*0012*/ 	.short	0x0008
        /*0014*/ 	.byte	0x00, 0xf5, 0x21, 0x00


	//----- nvinfo : EIATTR_KPARAM_INFO
	.align		4
.L_317:
        /*0018*/ 	.byte	0x04, 0x17
        /*001a*/ 	.short	(.L_319 - .L_318)
.L_318:
        /*001c*/ 	.word	0x00000000
        /*0020*/ 	.short	0x0000
        /*0022*/ 	.short	0x0000
        /*0024*/ 	.byte	0x00, 0xf5, 0x21, 0x00


	//----- nvinfo : EIATTR_SPARSE_MMA_MASK
	.align		4
.L_319:
        /*0028*/ 	.byte	0x03, 0x50
        /*002a*/ 	.short	0x0000


	//----- nvinfo : EIATTR_MAXREG_COUNT
	.align		4
        /*002c*/ 	.byte	0x03, 0x1b
        /*002e*/ 	.short	0x00ff


	//----- nvinfo : EIATTR_NUM_BARRIERS
	.align		4
        /*0030*/ 	.byte	0x02, 0x4c
        /*0032*/ 	.byte	0x01
	.zero		1


	//----- nvinfo : EIATTR_MERCURY_ISA_VERSION
	.align		4
        /*0034*/ 	.byte	0x03, 0x5f
        /*0036*/ 	.short	0x0101


	//----- nvinfo : EIATTR_COOP_GROUP_MASK_REGIDS
	.align		4
        /*0038*/ 	.byte	0x04, 0x29
        /*003a*/ 	.short	(.L_321 - .L_320)


	//   ....[0]....
.L_320:
        /*003c*/ 	.word	0xffffffff


	//   ....[1]....
        /*0040*/ 	.word	0xffffffff


	//   ....[2]....
        /*0044*/ 	.word	0xffffffff


	//   ....[3]....
        /*0048*/ 	.word	0xffffffff


	//   ....[4]....
        /*004c*/ 	.word	0xffffffff


	//----- nvinfo : EIATTR_COOP_GROUP_INSTR_OFFSETS
	.align		4
.L_321:
        /*0050*/ 	.byte	0x04, 0x28
        /*0052*/ 	.short	(.L_323 - .L_322)


	//   ....[0]....
.L_322:
        /*0054*/ 	.word	0x00000230


	//   ....[1]....
        /*0058*/ 	.word	0x00000250


	//   ....[2]....
        /*005c*/ 	.word	0x00000270


	//   ....[3]....
        /*0060*/ 	.word	0x00000290


	//   ....[4]....
        /*0064*/ 	.word	0x000002b0


	//----- nvinfo : EIATTR_VRC_CTA_INIT_COUNT
	.align		4
.L_323:
        /*0068*/ 	.byte	0x02, 0x4a
	.zero		1
	.zero		1


	//----- nvinfo : EIATTR_EXIT_INSTR_OFFSETS
	.align		4
        /*006c*/ 	.byte	0x04, 0x1c
        /*006e*/ 	.short	(.L_325 - .L_324)


	//   ....[0]....
.L_324:
        /*0070*/ 	.word	0x000001b0


	//   ....[1]....
        /*0074*/ 	.word	0x000002c0


	//   ....[2]....
        /*0078*/ 	.word	0x00000330


	//----- nvinfo : EIATTR_CBANK_PARAM_SIZE
	.align		4
.L_325:
        /*007c*/ 	.byte	0x03, 0x19
        /*007e*/ 	.short	0x0010


	//----- nvinfo : EIATTR_PARAM_CBANK
	.align		4
        /*0080*/ 	.byte	0x04, 0x0a
        /*0082*/ 	.short	(.L_327 - .L_326)
	.align		4
.L_326:
        /*0084*/ 	.word	index@(.nv.constant0._Z25reduceSumUnrollIterationsILi128EEvPfS0_)
        /*0088*/ 	.short	0x0380
        /*008a*/ 	.short	0x0010


	//----- nvinfo : EIATTR_SW_WAR
	.align		4
.L_327:
        /*008c*/ 	.byte	0x04, 0x36
        /*008e*/ 	.short	(.L_329 - .L_328)
.L_328:
        /*0090*/ 	.word	0x00000008
.L_329:


//--------------------- .nv.info._Z17reduceSumByWrapV2PfS_m --------------------------
	.section	.nv.info._Z17reduceSumByWrapV2PfS_m,"",@"SHT_CUDA_INFO"
	.sectionflags	@""
	.align	4


	//----- nvinfo : EIATTR_CUDA_API_VERSION
	.align		4
        /*0000*/ 	.byte	0x04, 0x37
        /*0002*/ 	.short	(.L_331 - .L_330)
.L_330:
        /*0004*/ 	.word	0x00000082


	//----- nvinfo : EIATTR_KPARAM_INFO
	.align		4
.L_331:
        /*0008*/ 	.byte	0x04, 0x17
        /*000a*/ 	.short	(.L_333 - .L_332)
.L_332:
        /*000c*/ 	.word	0x00000000
        /*0010*/ 	.short	0x0002
        /*0012*/ 	.short	0x0010
        /*0014*/ 	.byte	0x00, 0xf0, 0x21, 0x00


	//----- nvinfo : EIATTR_KPARAM_INFO
	.align		4
.L_333:
        /*0018*/ 	.byte	0x04, 0x17
        /*001a*/ 	.short	(.L_335 - .L_334)
.L_334:
        /*001c*/ 	.word	0x00000000
        /*0020*/ 	.short	0x0001
        /*0022*/ 	.short	0x0008
        /*0024*/ 	.byte	0x00, 0xf5, 0x21, 0x00


	//----- nvinfo : EIATTR_KPARAM_INFO
	.align		4
.L_335:
        /*0028*/ 	.byte	0x04, 0x17
        /*002a*/ 	.short	(.L_337 - .L_336)
.L_336:
        /*002c*/ 	.word	0x00000000
        /*0030*/ 	.short	0x0000
        /*0032*/ 	.short	0x0000
        /*0034*/ 	.byte	0x00, 0xf5, 0x21, 0x00


	//----- nvinfo : EIATTR_SPARSE_MMA_MASK
	.align		4
.L_337:
        /*0038*/ 	.byte	0x03, 0x50
        /*003a*/ 	.short	0x0000


	//----- nvinfo : EIATTR_MAXREG_COUNT
	.align		4
        /*003c*/ 	.byte	0x03, 0x1b
        /*003e*/ 	.short	0x00ff


	//----- nvinfo : EIATTR_NUM_BARRIERS
	.align		4
        /*0040*/ 	.byte	0x02, 0x4c
        /*0042*/ 	.byte	0x01
	.zero		1


	//----- nvinfo : EIATTR_MERCURY_ISA_VERSION
	.align		4
        /*0044*/ 	.byte	0x03, 0x5f
        /*0046*/ 	.short	0x0101


	//----- nvinfo : EIATTR_COOP_GROUP_MASK_REGIDS
	.align		4
        /*0048*/ 	.byte	0x04, 0x29
        /*004a*/ 	.short	(.L_339 - .L_338)


	//   ....[0]....
.L_338:
        /*004c*/ 	.word	0xffffffff


	//   ....[1]....
        /*0050*/ 	.word	0xffffffff


	//   ....[2]....
        /*0054*/ 	.word	0xffffffff


	//   ....[3]....
        /*0058*/ 	.word	0xffffffff


	//   ....[4]....
        /*005c*/ 	.word	0xffffffff


	//   ....[5]....
        /*0060*/ 	.word	0xffffffff


	//   ....[6]....
        /*0064*/ 	.word	0xffffffff


	//   ....[7]....
        /*0068*/ 	.word	0xffffffff


	//   ....[8]....
        /*006c*/ 	.word	0xffffffff


	//   ....[9]....
        /*0070*/ 	.word	0xffffffff


	//   ....[10]....
        /*0074*/ 	.word	0x05000008


	//   ....[11]....
        /*0078*/ 	.word	0x05000008


	//   ....[12]....
        /*007c*/ 	.word	0x05000008


	//   ....[13]....
        /*0080*/ 	.word	0x05000008


	//   ....[14]....
        /*0084*/ 	.word	0x05000008


	//----- nvinfo : EIATTR_COOP_GROUP_INSTR_OFFSETS
	.align		4
.L_339:
        /*0088*/ 	.byte	0x04, 0x28
        /*008a*/ 	.short	(.L_341 - .L_340)


	//   ....[0]....
.L_340:
        /*008c*/ 	.word	0x000001e0


	//   ....[1]....
        /*0090*/ 	.word	0x00000220


	//   ....[2]....
        /*0094*/ 	.word	0x00000250


	//   ....[3]....
        /*0098*/ 	.word	0x000002c0


	//   ....[4]....
        /*009c*/ 	.word	0x00000300


	//   ....[5]....
        /*00a0*/ 	.word	0x000003f0


	//   ....[6]....
        /*00a4*/ 	.word	0x00000410


	//   ....[7]....
        /*00a8*/ 	.word	0x00000430


	//   ....[8]....
        /*00ac*/ 	.word	0x00000450


	//   ....[9]....
        /*00b0*/ 	.word	0x00000470


	//   ....[10]....
        /*00b4*/ 	.word	0x00000530


	//   ....[11]....
        /*00b8*/ 	.word	0x000005a0


	//   ....[12]....
        /*00bc*/ 	.word	0x00000610


	//   ....[13]....
        /*00c0*/ 	.word	0x00000680


	//   ....[14]....
        /*00c4*/ 	.word	0x000006f0


	//----- nvinfo : EIATTR_VRC_CTA_INIT_COUNT
	.align		4
.L_341:
        /*00c8*/ 	.byte	0x02, 0x4a
	.zero		1
	.zero		1


	//----- nvinfo : EIATTR_EXIT_INSTR_OFFSETS
	.align		4
        /*00cc*/ 	.byte	0x04, 0x1c
        /*00ce*/ 	.short	(.L_343 - .L_342)


	//   ....[0]....
.L_342:
        /*00d0*/ 	.word	0x000004a0


	//   ....[1]....
        /*00d4*/ 	.word	0x000004e0


	//----- nvinfo : EIATTR_CRS_STACK_SIZE
	.align		4
.L_343:
        /*00d8*/ 	.byte	0x04, 0x1e
        /*00da*/ 	.short	(.L_345 - .L_344)
.L_344:
        /*00dc*/ 	.word	0x00000000


	//----- nvinfo : EIATTR_CBANK_PARAM_SIZE
	.align		4
.L_345:
        /*00e0*/ 	.byte	0x03, 0x19
        /*00e2*/ 	.short	0x0018


	//----- nvinfo : EIATTR_PARAM_CBANK
	.align		4
        /*00e4*/ 	.byte	0x04, 0x0a
        /*00e6*/ 	.short	(.L_347 - .L_346)
	.align		4
.L_346:
        /*00e8*/ 	.word	index@(.nv.constant0._Z17reduceSumByWrapV2PfS_m)
        /*00ec*/ 	.short	0x0380
        /*00ee*/ 	.short	0x0018


	//----- nvinfo : EIATTR_SW_WAR
	.align		4
.L_347:
        /*00f0*/ 	.byte	0x04, 0x36
        /*00f2*/ 	.short	(.L_349 - .L_348)
.L_348:
        /*00f4*/ 	.word	0x00000008
.L_349:


//--------------------- .nv.info._Z15reduceSumByWrapPfS_ --------------------------
	.section	.nv.info._Z15reduceSumByWrapPfS_,"",@"SHT_CUDA_INFO"
	.sectionflags	@""
	.align	4


	//----- nvinfo : EIATTR_CUDA_API_VERSION
	.align		4
        /*0000*/ 	.byte	0x04, 0x37
        /*0002*/ 	.short	(.L_351 - .L_350)
.L_350:
        /*0004*/ 	.word	0x00000082


	//----- nvinfo : EIATTR_KPARAM_INFO
	.align		4
.L_351:
        /*0008*/ 	.byte	0x04, 0x17
        /*000a*/ 	.short	(.L_353 - .L_352)
.L_352:
        /*000c*/ 	.word	0x00000000
        /*0010*/ 	.short	0x0001
        /*0012*/ 	.short	0x0008
        /*0014*/ 	.byte	0x00, 0xf5, 0x21, 0x00


	//----- nvinfo : EIATTR_KPARAM_INFO
	.align		4
.L_353:
        /*0018*/ 	.byte	0x04, 0x17
        /*001a*/ 	.short	(.L_355 - .L_354)
.L_354:
        /*001c*/ 	.word	0x00000000
        /*0020*/ 	.short	0x0000
        /*0022*/ 	.short	0x0000
        /*0024*/ 	.byte	0x00, 0xf5, 0x21, 0x00


	//----- nvinfo : EIATTR_SPARSE_MMA_MASK
	.align		4
.L_355:
        /*0028*/ 	.byte	0x03, 0x50
        /*002a*/ 	.short	0x0000


	//----- nvinfo : EIATTR_MAXREG_COUNT
	.align		4
        /*002c*/ 	.byte	0x03, 0x1b
        /*002e*/ 	.short	0x00ff


	//----- nvinfo : EIATTR_NUM_BARRIERS
	.align		4
        /*0030*/ 	.byte	0x02, 0x4c
        /*0032*/ 	.byte	0x01
	.zero		1


	//----- nvinfo : EIATTR_MERCURY_ISA_VERSION
	.align		4
        /*0034*/ 	.byte	0x03, 0x5f
        /*0036*/ 	.short	0x0101


	//----- nvinfo : EIATTR_COOP_GROUP_MASK_REGIDS
	.align		4
        /*0038*/ 	.byte	0x04, 0x29
        /*003a*/ 	.short	(.L_357 - .L_356)


	//   ....[0]....
.L_356:
        /*003c*/ 	.word	0xffffffff


	//   ....[1]....
        /*0040*/ 	.word	0xffffffff


	//   ....[2]....
        /*0044*/ 	.word	0xffffffff


	//   ....[3]....
        /*0048*/ 	.word	0xffffffff


	//   ....[4]....
        /*004c*/ 	.word	0xffffffff


	//   ....[5]....
        /*0050*/ 	.word	0xffffffff


	//   ....[6]....
        /*0054*/ 	.word	0xffffffff


	//   ....[7]....
        /*0058*/ 	.word	0xffffffff


	//   ....[8]....
        /*005c*/ 	.word	0xffffffff


	//   ....[9]....
        /*0060*/ 	.word	0xffffffff


	//   ....[10]....
        /*0064*/ 	.word	0x05000008


	//   ....[11]....
        /*0068*/ 	.word	0x05000008


	//   ....[12]....
        /*006c*/ 	.word	0x05000008


	//   ....[13]....
        /*0070*/ 	.word	0x05000008


	//   ....[14]....
        /*0074*/ 	.word	0x05000008


	//----- nvinfo : EIATTR_COOP_GROUP_INSTR_OFFSETS
	.align		4
.L_357:
        /*0078*/ 	.byte	0x04, 0x28
        /*007a*/ 	.short	(.L_359 - .L_358)


	//   ....[0]....
.L_358:
        /*007c*/ 	.word	0x00000070


	//   ....[1]....
        /*0080*/ 	.word	0x00000090


	//   ....[2]....
        /*0084*/ 	.word	0x000000c0


	//   ....[3]....
        /*0088*/ 	.word	0x00000100


	//   ....[4]....
        /*008c*/ 	.word	0x00000140


	//   ....[5]....
        /*0090*/ 	.word	0x00000250


	//   ....[6]....
        /*0094*/ 	.word	0x00000270


	//   ....[7]....
        /*0098*/ 	.word	0x00000290


	//   ....[8]....
        /*009c*/ 	.word	0x000002b0


	//   ....[9]....
        /*00a0*/ 	.word	0x000002d0


	//   ....[10]....
        /*00a4*/ 	.word	0x000003b0


	//   ....[11]....
        /*00a8*/ 	.word	0x00000420


	//   ....[12]....
        /*00ac*/ 	.word	0x00000490


	//   ....[13]....
        /*00b0*/ 	.word	0x00000500


	//   ....[14]....
        /*00b4*/ 	.word	0x00000570


	//----- nvinfo : EIATTR_VRC_CTA_INIT_COUNT
	.align		4
.L_359:
        /*00b8*/ 	.byte	0x02, 0x4a
	.zero		1
	.zero		1


	//----- nvinfo : EIATTR_EXIT_INSTR_OFFSETS
	.align		4
        /*00bc*/ 	.byte	0x04, 0x1c
        /*00be*/ 	.short	(.L_361 - .L_360)


	//   ....[0]....
.L_360:
        /*00c0*/ 	.word	0x00000310


	//   ....[1]....
        /*00c4*/ 	.word	0x00000360


	//----- nvinfo : EIATTR_CRS_STACK_SIZE
	.align		4
.L_361:
        /*00c8*/ 	.byte	0x04, 0x1e
        /*00ca*/ 	.short	(.L_363 - .L_362)
.L_362:
        /*00cc*/ 	.word	0x00000000


	//----- nvinfo : EIATTR_CBANK_PARAM_SIZE
	.align		4
.L_363:
        /*00d0*/ 	.byte	0x03, 0x19
        /*00d2*/ 	.short	0x0010


	//----- nvinfo : EIATTR_PARAM_CBANK
	.align		4
        /*00d4*/ 	.byte	0x04, 0x0a
        /*00d6*/ 	.short	(.L_365 - .L_364)
	.align		4
.L_364:
        /*00d8*/ 	.word	index@(.nv.constant0._Z15reduceSumByWrapPfS_)
        /*00dc*/ 	.short	0x0380
        /*00de*/ 	.short	0x0010


	//----- nvinfo : EIATTR_SW_WAR
	.align		4
.L_365:
        /*00e0*/ 	.byte	0x04, 0x36
        /*00e2*/ 	.short	(.L_367 - .L_366)
.L_366:
        /*00e4*/ 	.word	0x00000008
.L_367:


//--------------------- .nv.callgraph             --------------------------
	.section	.nv.callgraph,"",@"SHT_CUDA_CALLGRAPH"
	.align	4
	.sectionentsize	8
	.align		4
        /*0000*/ 	.word	0x00000000
	.align		4
        /*0004*/ 	.word	0xffffffff
	.align		4
        /*0008*/ 	.word	0x00000000
	.align		4
        /*000c*/ 	.word	0xfffffffe
	.align		4
        /*0010*/ 	.word	0x00000000
	.align		4
        /*0014*/ 	.word	0xfffffffd
	.align		4
        /*0018*/ 	.word	0x00000000
	.align		4
        /*001c*/ 	.word	0xfffffffc


//--------------------- .text._Z10reduceLastILi128EEvPfS0_i --------------------------
	.section	.text._Z10reduceLastILi128EEvPfS0_i,"ax",@progbits
	.align	128
        .global         _Z10reduceLastILi128EEvPfS0_i
        .type           _Z10reduceLastILi128EEvPfS0_i,@function
        .size           _Z10reduceLastILi128EEvPfS0_i,(.L_x_46 - _Z10reduceLastILi128EEvPfS0_i)
        .other          _Z10reduceLastILi128EEvPfS0_i,@"STO_CUDA_ENTRY STV_DEFAULT"
_Z10reduceLastILi128EEvPfS0_i:
.text._Z10reduceLastILi128EEvPfS0_i:
[----:B------:R-:W-:Y:S01]  /*0000*/  LDC R1, c[0x0][0x37c] ;  /* 0x0000df00ff017b82 */ /* 0x000fe20000000800 */
[----:B------:R-:W0:Y:S01]  /*0010*/  S2R R9, SR_TID.X ;  /* 0x0000000000097919 */ /* 0x000e220000002100 */
[----:B------:R-:W0:Y:S01]  /*0020*/  LDCU UR4, c[0x0][0x390] ;  /* 0x00007200ff0477ac */ /* 0x000e220008000800 */
[----:B------:R-:W1:Y:S01]  /*0030*/  LDCU.64 UR6, c[0x0][0x358] ;  /* 0x00006b00ff0677ac */ /* 0x000e620008000a00 */
[----:B0-----:R-:W-:-:S13]  /*0040*/  ISETP.GE.AND P1, PT, R9, UR4, PT ;  /* 0x0000000409007c0c */ /* 0x001fda000bf26270 */
[----:B------:R-:W0:Y:S02]  /*0050*/  @!P1 LDC.64 R2, c[0x0][0x380] ;  /* 0x0000e000ff029b82 */ /* 0x000e240000000a00 */
[----:B0-----:R-:W-:-:S06]  /*0060*/  @!P1 IMAD.WIDE.U32 R2, R9, 0x4, R2 ;  /* 0x0000000409029825 */ /* 0x001fcc00078e0002 */
[----:B-1----:R-:W2:Y:S01]  /*0070*/  @!P1 LDG.E R3, desc[UR6][R2.64] ;  /* 0x0000000602039981 */ /* 0x002ea2000c1e1900 */
[----:B------:R-:W0:Y:S01]  /*0080*/  S2UR UR5, SR_CgaCtaId ;  /* 0x00000000000579c3 */ /* 0x000e220000008800 */
[----:B------:R-:W-:Y:S01]  /*0090*/  UMOV UR4, 0x400 ;  /* 0x0000040000047882 */ /* 0x000fe20000000000 */
[----:B------:R-:W-:Y:S01]  /*00a0*/  ISETP.GT.U32.AND P0, PT, R9, 0x3f, PT ;  /* 0x0000003f0900780c */ /* 0x000fe20003f04070 */
[----:B0-----:R-:W-:-:S06]  /*00b0*/  ULEA UR4, UR5, UR4, 0x18 ;  /* 0x0000000405047291 */ /* 0x001fcc000f8ec0ff */
[----:B------:R-:W-:-:S05]  /*00c0*/  LEA R0, R9, UR4, 0x2 ;  /* 0x0000000409007c11 */ /* 0x000fca000f8e10ff */
[----:B--2---:R-:W-:Y:S04]  /*00d0*/  @!P1 STS [R0], R3 ;  /* 0x0000000300009388 */ /* 0x004fe80000000800 */
[----:B------:R-:W-:Y:S01]  /*00e0*/  @P1 STS [R0], RZ ;  /* 0x000000ff00001388 */ /* 0x000fe20000000800 */
[----:B------:R-:W-:Y:S01]  /*00f0*/  BAR.SYNC.DEFER_BLOCKING 0x0 ;  /* 0x0000000000007b1d */ /* 0x000fe20000010000 */
[----:B------:R-:W-:-:S05]  /*0100*/  ISETP.GT.U32.AND P1, PT, R9, 0x1f, PT ;  /* 0x0000001f0900780c */ /* 0x000fca0003f24070 */
[----:B------:R-:W-:Y:S04]  /*0110*/  @!P0 LDS R4, [R0+0x100] ;  /* 0x0001000000048984 */ /* 0x000fe80000000800 */
[----:B------:R-:W0:Y:S02]  /*0120*/  @!P0 LDS R5, [R0] ;  /* 0x0000000000058984 */ /* 0x000e240000000800 */
[----:B0-----:R-:W-:-:S05]  /*0130*/  @!P0 FADD R5, R4, R5 ;  /* 0x0000000504058221 */ /* 0x001fca0000000000 */
[----:B------:R0:W-:Y:S01]  /*0140*/  @!P0 STS [R0], R5 ;  /* 0x0000000500008388 */ /* 0x0001e20000000800 */
[----:B------:R-:W-:Y:S06]  /*0150*/  BAR.SYNC.DEFER_BLOCKING 0x0 ;  /* 0x0000000000007b1d */ /* 0x000fec0000010000 */
[----:B------:R-:W-:Y:S05]  /*0160*/  @P1 EXIT ;  /* 0x000000000000194d */ /* 0x000fea0003800000 */
[----:B------:R-:W-:Y:S01]  /*0170*/  LDS R2, [R0+0x80] ;  /* 0x0000800000027984 */ /* 0x000fe20000000800 */
[----:B------:R-:W-:-:S03]  /*0180*/  ISETP.NE.AND P0, PT, R9, RZ, PT ;  /* 0x000000ff0900720c */ /* 0x000fc60003f05270 */
[----:B------:R-:W1:Y:S02]  /*0190*/  LDS R3, [R0] ;  /* 0x0000000000037984 */ /* 0x000e640000000800 */
[----:B-1----:R-:W-:-:S05]  /*01a0*/  FADD R3, R2, R3 ;  /* 0x0000000302037221 */ /* 0x002fca0000000000 */
[----:B------:R-:W-:Y:S04]  /*01b0*/  STS [R0], R3 ;  /* 0x0000000300007388 */ /* 0x000fe80000000800 */
[----:B------:R-:W1:Y:S02]  /*01c0*/  LDS R2, [R0] ;  /* 0x0000000000027984 */ /* 0x000e640000000800 */
[----:B-1----:R-:W0:Y:S02]  /*01d0*/  F2I.TRUNC.NTZ R2, R2 ;  /* 0x0000000200027305 */ /* 0x002e24000020f100 */
[----:B0-----:R-:W0:Y:S02]  /*01e0*/  SHFL.BFLY PT, R5, R2, 0x10, 0x1f ;  /* 0x0e001f0002057f89 */ /* 0x001e2400000e0000 */
[----:B0-----:R-:W-:-:S05]  /*01f0*/  IMAD.IADD R5, R2, 0x1, R5 ;  /* 0x0000000102057824 */ /* 0x001fca00078e0205 */
[----:B------:R-:W0:Y:S02]  /*0200*/  SHFL.BFLY PT, R4, R5, 0x8, 0x1f ;  /* 0x0d001f0005047f89 */ /* 0x000e2400000e0000 */
[----:B0-----:R-:W-:-:S05]  /*0210*/  IADD3 R4, PT, PT, R5, R4, RZ ;  /* 0x0000000405047210 */ /* 0x001fca0007ffe0ff */
[----:B------:R-:W0:Y:S02]  /*0220*/  SHFL.BFLY PT, R7, R4, 0x4, 0x1f ;  /* 0x0c801f0004077f89 */ /* 0x000e2400000e0000 */
[----:B0-----:R-:W-:-:S05]  /*0230*/  IMAD.IADD R7, R4, 0x1, R7 ;  /* 0x0000000104077824 */ /* 0x001fca00078e0207 */
[----:B------:R-:W0:Y:S02]  /*0240*/  SHFL.BFLY PT, R6, R7, 0x2, 0x1f ;  /* 0x0c401f0007067f89 */ /* 0x000e2400000e0000 */
[----:B0-----:R-:W-:-:S05]  /*0250*/  IADD3 R6, PT, PT, R7, R6, RZ ;  /* 0x0000000607067210 */ /* 0x001fca0007ffe0ff */
[----:B------:R0:W1:Y:S01]  /*0260*/  SHFL.BFLY PT, R9, R6, 0x1, 0x1f ;  /* 0x0c201f0006097f89 */ /* 0x00006200000e0000 */
[----:B------:R-:W-:Y:S05]  /*0270*/  @P0 EXIT ;  /* 0x000000000000094d */ /* 0x000fea0003800000 */
[----:B------:R-:W2:Y:S02]  /*0280*/  LDC.64 R2, c[0x0][0x388] ;  /* 0x0000e200ff027b82 */ /* 0x000ea40000000a00 */
[----:B--2---:R-:W2:Y:S01]  /*0290*/  LDG.E R0, desc[UR6][R2.64] ;  /* 0x0000000602007981 */ /* 0x004ea2000c1e1900 */
[----:B-1----:R-:W-:-:S05]  /*02a0*/  IMAD.IADD R9, R6, 0x1, R9 ;  /* 0x0000000106097824 */ /* 0x002fca00078e0209 */
[----:B------:R-:W-:-:S05]  /*02b0*/  I2FP.F32.S32 R9, R9 ;  /* 0x0000000900097245 */ /* 0x000fca0000201400 */
[----:B------:R-:W-:Y:S01]  /*02c0*/  STS [UR4], R9 ;  /* 0x00000009ff007988 */ /* 0x000fe20008000804 */
[----:B--2---:R-:W-:-:S05]  /*02d0*/  FADD R5, R9, R0 ;  /* 0x0000000009057221 */ /* 0x004fca0000000000 */
[----:B------:R-:W-:Y:S01]  /*02e0*/  STG.E desc[UR6][R2.64], R5 ;  /* 0x0000000502007986 */ /* 0x000fe2000c101906 */
[----:B------:R-:W-:Y:S05]  /*02f0*/  EXIT ;  /* 0x000000000000794d */ /* 0x000fea0003800000 */
.L_x_0:
[----:B------:R-:W-:-:S00]  /*0300*/  BRA `(.L_x_0) ;  /* 0xfffffffc00fc7947 */ /* 0x000fc0000383ffff */
[----:B------:R-:W-:-:S00]  /*0310*/  NOP ;  /* 0x0000000000007918 */ /* 0x000fc00000000000 */
        /* <DEDUP_REMOVED lines=14> */
.L_x_46:


//--------------------- .text._Z36reduceSumUnrollAndLoads4LinearAccessILi512EEvPfS0_ --------------------------
	.section	.text._Z36reduceSumUnrollAndLoads4LinearAccessILi512EEvPfS0_,"ax",@progbits
	.align	128
        .global         _Z36reduceSumUnrollAndLoads4LinearAccessILi512EEvPfS0_
        .type           _Z36reduceSumUnrollAndLoads4LinearAccessILi512EEvPfS0_,@function
        .size           _Z36reduceSumUnrollAndLoads4LinearAccessILi512EEvPfS0_,(.L_x_47 - _Z36reduceSumUnrollAndLoads4LinearAccessILi512EEvPfS0_)
        .other          _Z36reduceSumUnrollAndLoads4LinearAccessILi512EEvPfS0_,@"STO_CUDA_ENTRY STV_DEFAULT"
_Z36reduceSumUnrollAndLoads4LinearAccessILi512EEvPfS0_:
.text._Z36reduceSumUnrollAndLoads4LinearAccessILi512EEvPfS0_:
[----:B------:R-:W-:Y:S01]  /*0000*/  LDC R1, c[0x0][0x37c] ;  /* 0x0000df00ff017b82 */ /* 0x000fe20000000800 */
[----:B------:R-:W0:Y:S01]  /*0010*/  S2R R0, SR_CTAID.X ;  /* 0x0000000000007919 */ /* 0x000e220000002500 */
[----:B------:R-:W0:Y:S06]  /*0020*/  LDCU UR4, c[0x0][0x360] ;  /* 0x00006c00ff0477ac */ /* 0x000e2c0008000800 */
[----:B------:R-:W1:Y:S01]  /*0030*/  LDC.64 R2, c[0x0][0x380] ;  /* 0x0000e000ff027b82 */ /* 0x000e620000000a00 */
[----:B------:R-:W2:Y:S01]  /*0040*/  S2R R8, SR_TID.X ;  /* 0x0000000000087919 */ /* 0x000ea20000002100 */
[----:B------:R-:W3:Y:S01]  /*0050*/  LDCU.64 UR6, c[0x0][0x358] ;  /* 0x00006b00ff0677ac */ /* 0x000ee20008000a00 */
[----:B0-----:R-:W-:Y:S01]  /*0060*/  IMAD R4, R0, UR4, RZ ;  /* 0x0000000400047c24 */ /* 0x001fe2000f8e02ff */
[----:B--2---:R-:W-:-:S04]  /*0070*/  SHF.L.U32 R5, R8, 0x2, RZ ;  /* 0x0000000208057819 */ /* 0x004fc800000006ff */
[----:B------:R-:W-:-:S05]  /*0080*/  LEA R7, R4, R5, 0x2 ;  /* 0x0000000504077211 */ /* 0x000fca00078e10ff */
[----:B-1----:R-:W-:-:S05]  /*0090*/  IMAD.WIDE R2, R7, 0x4, R2 ;  /* 0x0000000407027825 */ /* 0x002fca00078e0202 */
[----:B---3--:R-:W2:Y:S04]  /*00a0*/  LDG.E R4, desc[UR6][R2.64] ;  /* 0x0000000602047981 */ /* 0x008ea8000c1e1900 */
[----:B------:R-:W2:Y:S04]  /*00b0*/  LDG.E R7, desc[UR6][R2.64+0x4] ;  /* 0x0000040602077981 */ /* 0x000ea8000c1e1900 */
[----:B------:R-:W3:Y:S04]  /*00c0*/  LDG.E R6, desc[UR6][R2.64+0x8] ;  /* 0x0000080602067981 */ /* 0x000ee8000c1e1900 */
[----:B------:R-:W3:Y:S01]  /*00d0*/  LDG.E R9, desc[UR6][R2.64+0xc] ;  /* 0x00000c0602097981 */ /* 0x000ee2000c1e1900 */
[----:B------:R-:W0:Y:S01]  /*00e0*/  S2UR UR5, SR_CgaCtaId ;  /* 0x00000000000579c3 */ /* 0x000e220000008800 */
[----:B------:R-:W-:Y:S01]  /*00f0*/  UMOV UR4, 0x400 ;  /* 0x0000040000047882 */ /* 0x000fe20000000000 */
[----:B------:R-:W-:-:S02]  /*0100*/  ISETP.GT.U32.AND P1, PT, R8, 0xff, PT ;  /* 0x000000ff0800780c */ /* 0x000fc40003f24070 */
[----:B------:R-:W-:Y:S01]  /*0110*/  ISETP.GT.U32.AND P0, PT, R8, 0x7f, PT ;  /* 0x0000007f0800780c */ /* 0x000fe20003f04070 */
[----:B0-----:R-:W-:Y:S01]  /*0120*/  ULEA UR4, UR5, UR4, 0x18 ;  /* 0x0000000405047291 */ /* 0x001fe2000f8ec0ff */
[----:B--2---:R-:W-:Y:S01]  /*0130*/  FADD R4, R4, R7 ;  /* 0x0000000704047221 */ /* 0x004fe20000000000 */
[----:B---3--:R-:W-:-:S04]  /*0140*/  FADD R9, R6, R9 ;  /* 0x0000000906097221 */ /* 0x008fc80000000000 */
[----:B------:R-:W-:-:S05]  /*0150*/  FADD R4, R4, R9 ;  /* 0x0000000904047221 */ /* 0x000fca0000000000 */
[----:B------:R-:W-:Y:S01]  /*0160*/  STS [R5+UR4], R4 ;  /* 0x0000000405007988 */ /* 0x000fe20008000804 */
[----:B------:R-:W-:Y:S06]  /*0170*/  BAR.SYNC.DEFER_BLOCKING 0x0 ;  /* 0x0000000000007b1d */ /* 0x000fec0000010000 */
[----:B------:R-:W-:Y:S04]  /*0180*/  @!P1 LDS R6, [R5+UR4+0x400] ;  /* 0x0004000405069984 */ /* 0x000fe80008000800 */
[----:B------:R-:W0:Y:S02]  /*0190*/  @!P1 LDS R3, [R5+UR4] ;  /* 0x0000000405039984 */ /* 0x000e240008000800 */
[----:B0-----:R-:W-:-:S05]  /*01a0*/  @!P1 FADD R6, R6, R3 ;  /* 0x0000000306069221 */ /* 0x001fca0000000000 */
[----:B------:R-:W-:Y:S01]  /*01b0*/  @!P1 STS [R5+UR4], R6 ;  /* 0x0000000605009988 */ /* 0x000fe20008000804 */
[----:B------:R-:W-:Y:S01]  /*01c0*/  BAR.SYNC.DEFER_BLOCKING 0x0 ;  /* 0x0000000000007b1d */ /* 0x000fe20000010000 */
[----:B------:R-:W-:-:S05]  /*01d0*/  ISETP.GT.U32.AND P1, PT, R8, 0x3f, PT ;  /* 0x0000003f0800780c */ /* 0x000fca0003f24070 */
        /* <DEDUP_REMOVED lines=9> */
[----:B------:R0:W-:Y:S01]  /*0270*/  @!P1 STS [R5+UR4], R4 ;  /* 0x0000000405009988 */ /* 0x0001e20008000804 */
[----:B------:R-:W-:Y:S06]  /*0280*/  BAR.SYNC.DEFER_BLOCKING 0x0 ;  /* 0x0000000000007b1d */ /* 0x000fec0000010000 */
[----:B------:R-:W-:Y:S05]  /*0290*/  @P0 EXIT ;  /* 0x000000000000094d */ /* 0x000fea0003800000 */
[----:B------:R-:W-:Y:S01]  /*02a0*/  LDS R2, [R5+UR4+0x80] ;  /* 0x0000800405027984 */ /* 0x000fe20008000800 */
[----:B------:R-:W-:-:S03]  /*02b0*/  ISETP.NE.AND P0, PT, R8, RZ, PT ;  /* 0x000000ff0800720c */ /* 0x000fc60003f05270 */
[----:B------:R-:W1:Y:S02]  /*02c0*/  LDS R3, [R5+UR4] ;  /* 0x0000000405037984 */ /* 0x000e640008000800 */
[----:B-1----:R-:W-:-:S05]  /*02d0*/  FADD R2, R2, R3 ;  /* 0x0000000302027221 */ /* 0x002fca0000000000 */
[----:B------:R-:W-:Y:S04]  /*02e0*/  STS [R5+UR4], R2 ;  /* 0x0000000205007988 */ /* 0x000fe80008000804 */
[----:B------:R-:W1:Y:S02]  /*02f0*/  LDS R3, [R5+UR4] ;  /* 0x0000000405037984 */ /* 0x000e640008000800 */
[----:B-1----:R-:W0:Y:S02]  /*0300*/  F2I.TRUNC.NTZ R3, R3 ;  /* 0x0000000300037305 */ /* 0x002e24000020f100 */
[----:B0-----:R-:W0:Y:S02]  /*0310*/  SHFL.BFLY PT, R4, R3, 0x10, 0x1f ;  /* 0x0e001f0003047f89 */ /* 0x001e2400000e0000 */
[----:B0-----:R-:W-:-:S05]  /*0320*/  IADD3 R4, PT, PT, R3, R4, RZ ;  /* 0x0000000403047210 */ /* 0x001fca0007ffe0ff */
[----:B------:R-:W0:Y:S02]  /*0330*/  SHFL.BFLY PT, R7, R4, 0x8, 0x1f ;  /* 0x0d001f0004077f89 */ /* 0x000e2400000e0000 */
[----:B0-----:R-:W-:-:S05]  /*0340*/  IADD3 R7, PT, PT, R4, R7, RZ ;  /* 0x0000000704077210 */ /* 0x001fca0007ffe0ff */
[----:B------:R-:W0:Y:S02]  /*0350*/  SHFL.BFLY PT, R6, R7, 0x4, 0x1f ;  /* 0x0c801f0007067f89 */ /* 0x000e2400000e0000 */
[----:B0-----:R-:W-:-:S05]  /*0360*/  IADD3 R6, PT, PT, R7, R6, RZ ;  /* 0x0000000607067210 */ /* 0x001fca0007ffe0ff */
[----:B------:R-:W0:Y:S02]  /*0370*/  SHFL.BFLY PT, R9, R6, 0x2, 0x1f ;  /* 0x0c401f0006097f89 */ /* 0x000e2400000e0000 */
[----:B0-----:R-:W-:-:S05]  /*0380*/  IADD3 R9, PT, PT, R6, R9, RZ ;  /* 0x0000000906097210 */ /* 0x001fca0007ffe0ff */
[----:B------:R0:W1:Y:S01]  /*0390*/  SHFL.BFLY PT, R8, R9, 0x1, 0x1f ;  /* 0x0c201f0009087f89 */ /* 0x00006200000e0000 */
[----:B------:R-:W-:Y:S05]  /*03a0*/  @P0 EXIT ;  /* 0x000000000000094d */ /* 0x000fea0003800000 */
[----:B------:R-:W2:Y:S01]  /*03b0*/  LDC.64 R2, c[0x0][0x388] ;  /* 0x0000e200ff027b82 */ /* 0x000ea20000000a00 */
[----:B-1----:R-:W-:-:S04]  /*03c0*/  IADD3 R8, PT, PT, R9, R8, RZ ;  /* 0x0000000809087210 */ /* 0x002fc80007ffe0ff */
[----:B------:R-:W-:-:S05]  /*03d0*/  I2FP.F32.S32 R5, R8 ;  /* 0x0000000800057245 */ /* 0x000fca0000201400 */
[----:B------:R-:W-:Y:S01]  /*03e0*/  STS [UR4], R5 ;  /* 0x00000005ff007988 */ /* 0x000fe20008000804 */
[----:B--2---:R-:W-:-:S05]  /*03f0*/  IMAD.WIDE.U32 R2, R0, 0x4, R2 ;  /* 0x0000000400027825 */ /* 0x004fca00078e0002 */
[----:B------:R-:W-:Y:S01]  /*0400*/  STG.E desc[UR6][R2.64], R5 ;  /* 0x0000000502007986 */ /* 0x000fe2000c101906 */
[----:B------:R-:W-:Y:S05]  /*0410*/  EXIT ;  /* 0x000000000000794d */ /* 0x000fea0003800000 */
.L_x_1:
        /* <DEDUP_REMOVED lines=14> */
.L_x_47:


//--------------------- .text._Z24reduceSumUnrollAndLoads4ILi512EEvPfS0_ --------------------------
	.section	.text._Z24reduceSumUnrollAndLoads4ILi512EEvPfS0_,"ax",@progbits
	.align	128
        .global         _Z24reduceSumUnrollAndLoads4ILi512EEvPfS0_
        .type           _Z24reduceSumUnrollAndLoads4ILi512EEvPfS0_,@function
        .size           _Z24reduceSumUnrollAndLoads4ILi512EEvPfS0_,(.L_x_48 - _Z24reduceSumUnrollAndLoads4ILi512EEvPfS0_)
        .other          _Z24reduceSumUnrollAndLoads4ILi512EEvPfS0_,@"STO_CUDA_ENTRY STV_DEFAULT"
_Z24reduceSumUnrollAndLoads4ILi512EEvPfS0_:
.text._Z24reduceSumUnrollAndLoads4ILi512EEvPfS0_:
[----:B------:R-:W-:Y:S01]  /*0000*/  LDC R1, c[0x0][0x37c] ;  /* 0x0000df00ff017b82 */ /* 0x000fe20000000800 */
[----:B------:R-:W0:Y:S01]  /*0010*/  S2R R0, SR_CTAID.X ;  /* 0x0000000000007919 */ /* 0x000e220000002500 */
[----:B------:R-:W0:Y:S06]  /*0020*/  LDCU UR4, c[0x0][0x360] ;  /* 0x00006c00ff0477ac */ /* 0x000e2c0008000800 */
[----:B------:R-:W1:Y:S01]  /*0030*/  LDC.64 R10, c[0x0][0x380] ;  /* 0x0000e000ff0a7b82 */ /* 0x000e620000000a00 */
[----:B------:R-:W2:Y:S01]  /*0040*/  S2R R2, SR_TID.X ;  /* 0x0000000000027919 */ /* 0x000ea20000002100 */
[----:B------:R-:W3:Y:S01]  /*0050*/  LDCU.64 UR6, c[0x0][0x358] ;  /* 0x00006b00ff0677ac */ /* 0x000ee20008000a00 */
[----:B0-----:R-:W-:-:S05]  /*0060*/  IMAD R3, R0, UR4, RZ ;  /* 0x0000000400037c24 */ /* 0x001fca000f8e02ff */
[----:B--2---:R-:W-:-:S04]  /*0070*/  LEA R3, R3, R2, 0x2 ;  /* 0x0000000203037211 */ /* 0x004fc800078e10ff */
[C---:B------:R-:W-:Y:S01]  /*0080*/  IADD3 R7, PT, PT, R3.reuse, UR4, RZ ;  /* 0x0000000403077c10 */ /* 0x040fe2000fffe0ff */
[----:B-1----:R-:W-:-:S03]  /*0090*/  IMAD.WIDE R4, R3, 0x4, R10 ;  /* 0x0000000403047825 */ /* 0x002fc600078e020a */
[C---:B------:R-:W-:Y:S01]  /*00a0*/  IADD3 R9, PT, PT, R7.reuse, UR4, RZ ;  /* 0x0000000407097c10 */ /* 0x040fe2000fffe0ff */
[--C-:B------:R-:W-:Y:S02]  /*00b0*/  IMAD.WIDE.U32 R6, R7, 0x4, R10.reuse ;  /* 0x0000000407067825 */ /* 0x100fe400078e000a */
[----:B---3--:R-:W2:Y:S01]  /*00c0*/  LDG.E R4, desc[UR6][R4.64] ;  /* 0x0000000604047981 */ /* 0x008ea2000c1e1900 */
[C---:B------:R-:W-:Y:S01]  /*00d0*/  IADD3 R13, PT, PT, R9.reuse, UR4, RZ ;  /* 0x00000004090d7c10 */ /* 0x040fe2000fffe0ff */
[--C-:B------:R-:W-:Y:S02]  /*00e0*/  IMAD.WIDE.U32 R8, R9, 0x4, R10.reuse ;  /* 0x0000000409087825 */ /* 0x100fe400078e000a */
[----:B------:R-:W2:Y:S02]  /*00f0*/  LDG.E R7, desc[UR6][R6.64] ;  /* 0x0000000606077981 */ /* 0x000ea4000c1e1900 */
[----:B------:R-:W-:Y:S02]  /*0100*/  IMAD.WIDE.U32 R10, R13, 0x4, R10 ;  /* 0x000000040d0a7825 */ /* 0x000fe400078e000a */
[----:B------:R-:W3:Y:S04]  /*0110*/  LDG.E R8, desc[UR6][R8.64] ;  /* 0x0000000608087981 */ /* 0x000ee8000c1e1900 */
[----:B------:R-:W3:Y:S01]  /*0120*/  LDG.E R11, desc[UR6][R10.64] ;  /* 0x000000060a0b7981 */ /* 0x000ee2000c1e1900 */
[----:B------:R-:W0:Y:S01]  /*0130*/  S2UR UR5, SR_CgaCtaId ;  /* 0x00000000000579c3 */ /* 0x000e220000008800 */
[----:B------:R-:W-:-:S02]  /*0140*/  UMOV UR4, 0x400 ;  /* 0x0000040000047882 */ /* 0x000fc40000000000 */
[----:B0-----:R-:W-:-:S06]  /*0150*/  ULEA UR4, UR5, UR4, 0x18 ;  /* 0x0000000405047291 */ /* 0x001fcc000f8ec0ff */
[C---:B------:R-:W-:Y:S02]  /*0160*/  LEA R14, R2.reuse, UR4, 0x2 ;  /* 0x00000004020e7c11 */ /* 0x040fe4000f8e10ff */
[C---:B------:R-:W-:Y:S02]  /*0170*/  ISETP.GT.U32.AND P1, PT, R2.reuse, 0xff, PT ;  /* 0x000000ff0200780c */ /* 0x040fe40003f24070 */
[----:B------:R-:W-:Y:S01]  /*0180*/  ISETP.GT.U32.AND P0, PT, R2, 0x7f, PT ;  /* 0x0000007f0200780c */ /* 0x000fe20003f04070 */
[----:B--2---:R-:W-:Y:S01]  /*0190*/  FADD R3, R4, R7 ;  /* 0x0000000704037221 */ /* 0x004fe20000000000 */
[----:B---3--:R-:W-:-:S04]  /*01a0*/  FADD R12, R8, R11 ;  /* 0x0000000b080c7221 */ /* 0x008fc80000000000 */
[----:B------:R-:W-:-:S05]  /*01b0*/  FADD R3, R3, R12 ;  /* 0x0000000c03037221 */ /* 0x000fca0000000000 */
[----:B------:R-:W-:Y:S01]  /*01c0*/  STS [R14], R3 ;  /* 0x000000030e007388 */ /* 0x000fe20000000800 */
[----:B------:R-:W-:Y:S06]  /*01d0*/  BAR.SYNC.DEFER_BLOCKING 0x0 ;  /* 0x0000000000007b1d */ /* 0x000fec0000010000 */
[----:B------:R-:W-:Y:S04]  /*01e0*/  @!P1 LDS R4, [R14+0x400] ;  /* 0x000400000e049984 */ /* 0x000fe80000000800 */
[----:B------:R-:W0:Y:S02]  /*01f0*/  @!P1 LDS R5, [R14] ;  /* 0x000000000e059984 */ /* 0x000e240000000800 */
[----:B0-----:R-:W-:-:S05]  /*0200*/  @!P1 FADD R5, R4, R5 ;  /* 0x0000000504059221 */ /* 0x001fca0000000000 */
[----:B------:R-:W-:Y:S01]  /*0210*/  @!P1 STS [R14], R5 ;  /* 0x000000050e009388 */ /* 0x000fe20000000800 */
[----:B------:R-:W-:Y:S06]  /*0220*/  BAR.SYNC.DEFER_BLOCKING 0x0 ;  /* 0x0000000000007b1d */ /* 0x000fec0000010000 */
[----:B------:R-:W-:Y:S04]  /*0230*/  @!P0 LDS R4, [R14+0x200] ;  /* 0x000200000e048984 */ /* 0x000fe80000000800 */
[----:B------:R-:W0:Y:S01]  /*0240*/  @!P0 LDS R7, [R14] ;  /* 0x000000000e078984 */ /* 0x000e220000000800 */
[----:B------:R-:W-:Y:S01]  /*0250*/  ISETP.GT.U32.AND P1, PT, R2, 0x3f, PT ;  /* 0x0000003f0200780c */ /* 0x000fe20003f24070 */
[----:B0-----:R-:W-:-:S05]  /*0260*/  @!P0 FADD R7, R4, R7 ;  /* 0x0000000704078221 */ /* 0x001fca0000000000 */
[----:B------:R-:W-:Y:S01]  /*0270*/  @!P0 STS [R14], R7 ;  /* 0x000000070e008388 */ /* 0x000fe20000000800 */
[----:B------:R-:W-:Y:S06]  /*0280*/  BAR.SYNC.DEFER_BLOCKING 0x0 ;  /* 0x0000000000007b1d */ /* 0x000fec0000010000 */
[----:B------:R-:W-:Y:S04]  /*0290*/  @!P1 LDS R3, [R14+0x100] ;  /* 0x000100000e039984 */ /* 0x000fe80000000800 */
[----:B------:R-:W0:Y:S01]  /*02a0*/  @!P1 LDS R4, [R14] ;  /* 0x000000000e049984 */ /* 0x000e220000000800 */
[----:B------:R-:W-:Y:S01]  /*02b0*/  ISETP.GT.U32.AND P0, PT, R2, 0x1f, PT ;  /* 0x0000001f0200780c */ /* 0x000fe20003f04070 */
[----:B0-----:R-:W-:-:S05]  /*02c0*/  @!P1 FADD R3, R3, R4 ;  /* 0x0000000403039221 */ /* 0x001fca0000000000 */
[----:B------:R0:W-:Y:S01]  /*02d0*/  @!P1 STS [R14], R3 ;  /* 0x000000030e009388 */ /* 0x0001e20000000800 */
[----:B------:R-:W-:Y:S06]  /*02e0*/  BAR.SYNC.DEFER_BLOCKING 0x0 ;  /* 0x0000000000007b1d */ /* 0x000fec0000010000 */
[----:B------:R-:W-:Y:S05]  /*02f0*/  @P0 EXIT ;  /* 0x000000000000094d */ /* 0x000fea0003800000 */
[----:B0-----:R-:W-:Y:S01]  /*0300*/  LDS R3, [R14+0x80] ;  /* 0x000080000e037984 */ /* 0x001fe20000000800 */
[----:B------:R-:W-:-:S03]  /*0310*/  ISETP.NE.AND P0, PT, R2, RZ, PT ;  /* 0x000000ff0200720c */ /* 0x000fc60003f05270 */
[----:B------:R-:W0:Y:S02]  /*0320*/  LDS R4, [R14] ;  /* 0x000000000e047984 */ /* 0x000e240000000800 */
[----:B0-----:R-:W-:-:S05]  /*0330*/  FADD R3, R3, R4 ;  /* 0x0000000403037221 */ /* 0x001fca0000000000 */
[----:B------:R-:W-:Y:S04]  /*0340*/  STS [R14], R3 ;  /* 0x000000030e007388 */ /* 0x000fe80000000800 */
[----:B------:R-:W0:Y:S02]  /*0350*/  LDS R4, [R14] ;  /* 0x000000000e047984 */ /* 0x000e240000000800 */
[----:B0-----:R-:W0:Y:S02]  /*0360*/  F2I.TRUNC.NTZ R4, R4 ;  /* 0x0000000400047305 */ /* 0x001e24000020f100 */
        /* <DEDUP_REMOVED lines=17> */
.L_x_2:
        /* <DEDUP_REMOVED lines=16> */
.L_x_48:


//--------------------- .text._Z43reduceSumUnrollAndLoads16LinearAccessMemoryILi128EEvPfS0_ --------------------------
	.section	.text._Z43reduceSumUnrollAndLoads16LinearAccessMemoryILi128EEvPfS0_,"ax",@progbits
	.align	128
        .global         _Z43reduceSumUnrollAndLoads16LinearAccessMemoryILi128EEvPfS0_
        .type           _Z43reduceSumUnrollAndLoads16LinearAccessMemoryILi128EEvPfS0_,@function
        .size           _Z43reduceSumUnrollAndLoads16LinearAccessMemoryILi128EEvPfS0_,(.L_x_49 - _Z43reduceSumUnrollAndLoads16LinearAccessMemoryILi128EEvPfS0_)
        .other          _Z43reduceSumUnrollAndLoads16LinearAccessMemoryILi128EEvPfS0_,@"STO_CUDA_ENTRY STV_DEFAULT"
_Z43reduceSumUnrollAndLoads16LinearAccessMemoryILi128EEvPfS0_:
.text._Z43reduceSumUnrollAndLoads16LinearAccessMemoryILi128EEvPfS0_:
[----:B------:R-:W-:Y:S01]  /*0000*/  LDC R1, c[0x0][0x37c] ;  /* 0x0000df00ff017b82 */ /* 0x000fe20000000800 */
[----:B------:R-:W0:Y:S01]  /*0010*/  S2R R5, SR_TID.X ;  /* 0x0000000000057919 */ /* 0x000e220000002100 */
[----:B------:R-:W0:Y:S06]  /*0020*/  LDCU UR4, c[0x0][0x360] ;  /* 0x00006c00ff0477ac */ /* 0x000e2c0008000800 */
[----:B------:R-:W1:Y:S01]  /*0030*/  LDC.64 R2, c[0x0][0x380] ;  /* 0x0000e000ff027b82 */ /* 0x000e620000000a00 */
[----:B------:R-:W0:Y:S01]  /*0040*/  S2R R0, SR_CTAID.X ;  /* 0x0000000000007919 */ /* 0x000e220000002500 */
[----:B------:R-:W2:Y:S01]  /*0050*/  LDCU.64 UR6, c[0x0][0x358] ;  /* 0x00006b00ff0677ac */ /* 0x000ea20008000a00 */
[----:B0-----:R-:W-:-:S05]  /*0060*/  IMAD R7, R0, UR4, R5 ;  /* 0x0000000400077c24 */ /* 0x001fca000f8e0205 */
[----:B------:R-:W-:-:S05]  /*0070*/  SHF.L.U32 R7, R7, 0x4, RZ ;  /* 0x0000000407077819 */ /* 0x000fca00000006ff */
[----:B-1----:R-:W-:-:S05]  /*0080*/  IMAD.WIDE R2, R7, 0x4, R2 ;  /* 0x0000000407027825 */ /* 0x002fca00078e0202 */
[----:B--2---:R-:W2:Y:S04]  /*0090*/  LDG.E R8, desc[UR6][R2.64] ;  /* 0x0000000602087981 */ /* 0x004ea8000c1e1900 */
[----:B------:R-:W2:Y:S04]  /*00a0*/  LDG.E R11, desc[UR6][R2.64+0x4] ;  /* 0x00000406020b7981 */ /* 0x000ea8000c1e1900 */
[----:B------:R-:W3:Y:S04]  /*00b0*/  LDG.E R10, desc[UR6][R2.64+0x8] ;  /* 0x00000806020a7981 */ /* 0x000ee8000c1e1900 */
[----:B------:R-:W3:Y:S04]  /*00c0*/  LDG.E R13, desc[UR6][R2.64+0xc] ;  /* 0x00000c06020d7981 */ /* 0x000ee8000c1e1900 */
[----:B------:R-:W4:Y:S04]  /*00d0*/  LDG.E R12, desc[UR6][R2.64+0x10] ;  /* 0x00001006020c7981 */ /* 0x000f28000c1e1900 */
[----:B------:R-:W4:Y:S04]  /*00e0*/  LDG.E R15, desc[UR6][R2.64+0x14] ;  /* 0x00001406020f7981 */ /* 0x000f28000c1e1900 */
[----:B------:R-:W5:Y:S04]  /*00f0*/  LDG.E R14, desc[UR6][R2.64+0x18] ;  /* 0x00001806020e7981 */ /* 0x000f68000c1e1900 */
        /* <DEDUP_REMOVED lines=8> */
[----:B------:R0:W5:Y:S01]  /*0180*/  LDG.E R9, desc[UR6][R2.64+0x3c] ;  /* 0x00003c0602097981 */ /* 0x000162000c1e1900 */
[----:B------:R-:W1:Y:S01]  /*0190*/  S2UR UR5, SR_CgaCtaId ;  /* 0x00000000000579c3 */ /* 0x000e620000008800 */
[----:B------:R-:W-:Y:S01]  /*01a0*/  UMOV UR4, 0x400 ;  /* 0x0000040000047882 */ /* 0x000fe20000000000 */
[----:B------:R-:W-:-:S02]  /*01b0*/  ISETP.GT.U32.AND P0, PT, R5, 0x3f, PT ;  /* 0x0000003f0500780c */ /* 0x000fc40003f04070 */
[----:B------:R-:W-:Y:S01]  /*01c0*/  ISETP.GT.U32.AND P1, PT, R5, 0x1f, PT ;  /* 0x0000001f0500780c */ /* 0x000fe20003f24070 */
[----:B-1----:R-:W-:-:S06]  /*01d0*/  ULEA UR4, UR5, UR4, 0x18 ;  /* 0x0000000405047291 */ /* 0x002fcc000f8ec0ff */
[----:B0-----:R-:W-:Y:S01]  /*01e0*/  LEA R3, R5, UR4, 0x2 ;  /* 0x0000000405037c11 */ /* 0x001fe2000f8e10ff */
[----:B--2---:R-:W-:Y:S01]  /*01f0*/  FADD R8, R8, R11 ;  /* 0x0000000b08087221 */ /* 0x004fe20000000000 */
[----:B---3--:R-:W-:-:S04]  /*0200*/  FADD R13, R10, R13 ;  /* 0x0000000d0a0d7221 */ /* 0x008fc80000000000 */
[----:B------:R-:W-:Y:S01]  /*0210*/  FADD R13, R8, R13 ;  /* 0x0000000d080d7221 */ /* 0x000fe20000000000 */
[----:B----4-:R-:W-:-:S04]  /*0220*/  FADD R12, R12, R15 ;  /* 0x0000000f0c0c7221 */ /* 0x010fc80000000000 */
[----:B------:R-:W-:Y:S01]  /*0230*/  FADD R13, R12, R13 ;  /* 0x0000000d0c0d7221 */ /* 0x000fe20000000000 */
[----:B-----5:R-:W-:-:S04]  /*0240*/  FADD R14, R14, R17 ;  /* 0x000000110e0e7221 */ /* 0x020fc80000000000 */
[----:B------:R-:W-:Y:S01]  /*0250*/  FADD R13, R14, R13 ;  /* 0x0000000d0e0d7221 */ /* 0x000fe20000000000 */
[----:B------:R-:W-:-:S04]  /*0260*/  FADD R16, R16, R19 ;  /* 0x0000001310107221 */ /* 0x000fc80000000000 */
[----:B------:R-:W-:Y:S01]  /*0270*/  FADD R13, R16, R13 ;  /* 0x0000000d100d7221 */ /* 0x000fe20000000000 */
[----:B------:R-:W-:-:S04]  /*0280*/  FADD R18, R18, R21 ;  /* 0x0000001512127221 */ /* 0x000fc80000000000 */
[----:B------:R-:W-:Y:S01]  /*0290*/  FADD R13, R18, R13 ;  /* 0x0000000d120d7221 */ /* 0x000fe20000000000 */
[----:B------:R-:W-:-:S04]  /*02a0*/  FADD R6, R7, R6 ;  /* 0x0000000607067221 */ /* 0x000fc80000000000 */
[----:B------:R-:W-:Y:S01]  /*02b0*/  FADD R13, R6, R13 ;  /* 0x0000000d060d7221 */ /* 0x000fe20000000000 */
[----:B------:R-:W-:-:S04]  /*02c0*/  FADD R4, R4, R9 ;  /* 0x0000000904047221 */ /* 0x000fc80000000000 */
[----:B------:R-:W-:-:S05]  /*02d0*/  FADD R4, R4, R13 ;  /* 0x0000000d04047221 */ /* 0x000fca0000000000 */
[----:B------:R-:W-:Y:S01]  /*02e0*/  STS [R3], R4 ;  /* 0x0000000403007388 */ /* 0x000fe20000000800 */
[----:B------:R-:W-:Y:S06]  /*02f0*/  BAR.SYNC.DEFER_BLOCKING 0x0 ;  /* 0x0000000000007b1d */ /* 0x000fec0000010000 */
[----:B------:R-:W-:Y:S04]  /*0300*/  @!P0 LDS R2, [R3+0x100] ;  /* 0x0001000003028984 */ /* 0x000fe80000000800 */
[----:B------:R-:W0:Y:S02]  /*0310*/  @!P0 LDS R7, [R3] ;  /* 0x0000000003078984 */ /* 0x000e240000000800 */
        /* <DEDUP_REMOVED lines=28> */
.L_x_3:
        /* <DEDUP_REMOVED lines=10> */
.L_x_49:


//--------------------- .text._Z48reduceSumUnrollAndLoads8VectorLinearAccessMemoryILi128EEvPfS0_ --------------------------
	.section	.text._Z48reduceSumUnrollAndLoads8VectorLinearAccessMemoryILi128EEvPfS0_,"ax",@progbits
	.align	128
        .global         _Z48reduceSumUnrollAndLoads8VectorLinearAccessMemoryILi128EEvPfS0_
        .type           _Z48reduceSumUnrollAndLoads8VectorLinearAccessMemoryILi128EEvPfS0_,@function
        .size           _Z48reduceSumUnrollAndLoads8VectorLinearAccessMemoryILi128EEvPfS0_,(.L_x_50 - _Z48reduceSumUnrollAndLoads8VectorLinearAccessMemoryILi128EEvPfS0_)
        .other          _Z48reduceSumUnrollAndLoads8VectorLinearAccessMemoryILi128EEvPfS0_,@"STO_CUDA_ENTRY STV_DEFAULT"
_Z48reduceSumUnrollAndLoads8VectorLinearAccessMemoryILi128EEvPfS0_:
.text._Z48reduceSumUnrollAndLoads8VectorLinearAccessMemoryILi128EEvPfS0_:
        /* <DEDUP_REMOVED lines=9> */
[----:B--2---:R-:W2:Y:S04]  /*0090*/  LDG.E.128 R4, desc[UR6][R12.64] ;  /* 0x000000060c047981 */ /* 0x004ea8000c1e1d00 */
[----:B------:R-:W3:Y:S01]  /*00a0*/  LDG.E.128 R8, desc[UR6][R12.64+0x10] ;  /* 0x000010060c087981 */ /* 0x000ee2000c1e1d00 */
[----:B------:R-:W0:Y:S01]  /*00b0*/  S2UR UR5, SR_CgaCtaId ;  /* 0x00000000000579c3 */ /* 0x000e220000008800 */
[----:B------:R-:W-:Y:S01]  /*00c0*/  UMOV UR4, 0x400 ;  /* 0x0000040000047882 */ /* 0x000fe20000000000 */
[C---:B------:R-:W-:Y:S02]  /*00d0*/  ISETP.GT.U32.AND P0, PT, R3.reuse, 0x3f, PT ;  /* 0x0000003f0300780c */ /* 0x040fe40003f04070 */
[----:B------:R-:W-:Y:S01]  /*00e0*/  ISETP.GT.U32.AND P1, PT, R3, 0x1f, PT ;  /* 0x0000001f0300780c */ /* 0x000fe20003f24070 */
[----:B0-----:R-:W-:Y:S01]  /*00f0*/  ULEA UR4, UR5, UR4, 0x18 ;  /* 0x0000000405047291 */ /* 0x001fe2000f8ec0ff */
[----:B--2---:R-:W-:Y:S01]  /*0100*/  FADD R5, R4, R5 ;  /* 0x0000000504057221 */ /* 0x004fe20000000000 */
[----:B---3--:R-:W-:-:S03]  /*0110*/  FADD R9, R8, R9 ;  /* 0x0000000908097221 */ /* 0x008fc60000000000 */
[----:B------:R-:W-:Y:S01]  /*0120*/  FADD R6, R6, R5 ;  /* 0x0000000506067221 */ /* 0x000fe20000000000 */
[----:B------:R-:W-:Y:S01]  /*0130*/  LEA R5, R3, UR4, 0x2 ;  /* 0x0000000403057c11 */ /* 0x000fe2000f8e10ff */
[----:B------:R-:W-:Y:S02]  /*0140*/  FADD R10, R10, R9 ;  /* 0x000000090a0a7221 */ /* 0x000fe40000000000 */
[----:B------:R-:W-:Y:S02]  /*0150*/  FADD R6, R7, R6 ;  /* 0x0000000607067221 */ /* 0x000fe40000000000 */
        /* <DEDUP_REMOVED lines=34> */
.L_x_4:
        /* <DEDUP_REMOVED lines=16> */
.L_x_50:


//--------------------- .text._Z42reduceSumUnrollAndLoads8LinearAccessMemoryILi128EEvPfS0_ --------------------------
	.section	.text._Z42reduceSumUnrollAndLoads8LinearAccessMemoryILi128EEvPfS0_,"ax",@progbits
	.align	128
        .global         _Z42reduceSumUnrollAndLoads8LinearAccessMemoryILi128EEvPfS0_
        .type           _Z42reduceSumUnrollAndLoads8LinearAccessMemoryILi128EEvPfS0_,@function
        .size           _Z42reduceSumUnrollAndLoads8LinearAccessMemoryILi128EEvPfS0_,(.L_x_51 - _Z42reduceSumUnrollAndLoads8LinearAccessMemoryILi128EEvPfS0_)
        .other          _Z42reduceSumUnrollAndLoads8LinearAccessMemoryILi128EEvPfS0_,@"STO_CUDA_ENTRY STV_DEFAULT"
_Z42reduceSumUnrollAndLoads8LinearAccessMemoryILi128EEvPfS0_:
.text._Z42reduceSumUnrollAndLoads8LinearAccessMemoryILi128EEvPfS0_:
        /* <DEDUP_REMOVED lines=16> */
[----:B------:R-:W5:Y:S01]  /*0100*/  LDG.E R13, desc[UR6][R4.64+0x1c] ;  /* 0x00001c06040d7981 */ /* 0x000f62000c1e1900 */
[----:B------:R-:W0:Y:S01]  /*0110*/  S2UR UR5, SR_CgaCtaId ;  /* 0x00000000000579c3 */ /* 0x000e220000008800 */
[----:B------:R-:W-:Y:S01]  /*0120*/  UMOV UR4, 0x400 ;  /* 0x0000040000047882 */ /* 0x000fe20000000000 */
[----:B------:R-:W-:-:S02]  /*0130*/  ISETP.GT.U32.AND P0, PT, R3, 0x3f, PT ;  /* 0x0000003f0300780c */ /* 0x000fc40003f04070 */
[----:B------:R-:W-:Y:S01]  /*0140*/  ISETP.GT.U32.AND P1, PT, R3, 0x1f, PT ;  /* 0x0000001f0300780c */ /* 0x000fe20003f24070 */
[----:B0-----:R-:W-:Y:S01]  /*0150*/  ULEA UR4, UR5, UR4, 0x18 ;  /* 0x0000000405047291 */ /* 0x001fe2000f8ec0ff */
[----:B--2---:R-:W-:Y:S01]  /*0160*/  FADD R2, R2, R7 ;  /* 0x0000000702027221 */ /* 0x004fe20000000000 */
[----:B---3--:R-:W-:-:S04]  /*0170*/  FADD R9, R6, R9 ;  /* 0x0000000906097221 */ /* 0x008fc80000000000 */
[----:B------:R-:W-:Y:S01]  /*0180*/  FADD R9, R2, R9 ;  /* 0x0000000902097221 */ /* 0x000fe20000000000 */
[----:B------:R-:W-:Y:S01]  /*0190*/  LEA R2, R3, UR4, 0x2 ;  /* 0x0000000403027c11 */ /* 0x000fe2000f8e10ff */
[----:B----4-:R-:W-:-:S04]  /*01a0*/  FADD R8, R8, R11 ;  /* 0x0000000b08087221 */ /* 0x010fc80000000000 */
[----:B------:R-:W-:Y:S01]  /*01b0*/  FADD R9, R8, R9 ;  /* 0x0000000908097221 */ /* 0x000fe20000000000 */
[----:B-----5:R-:W-:-:S04]  /*01c0*/  FADD R10, R10, R13 ;  /* 0x0000000d0a0a7221 */ /* 0x020fc80000000000 */
        /* <DEDUP_REMOVED lines=11> */
[----:B0-----:R-:W0:Y:S02]  /*0280*/  LDS R5, [R2] ;  /* 0x0000000002057984 */ /* 0x001e240000000800 */
        /* <DEDUP_REMOVED lines=21> */
.L_x_5:
        /* <DEDUP_REMOVED lines=10> */
.L_x_51:


//--------------------- .text._Z24reduceSumUnrollAndLoads4ILi256EEvPfS0_ --------------------------
	.section	.text._Z24reduceSumUnrollAndLoads4ILi256EEvPfS0_,"ax",@progbits
	.align	128
        .global         _Z24reduceSumUnrollAndLoads4ILi256EEvPfS0_
        .type           _Z24reduceSumUnrollAndLoads4ILi256EEvPfS0_,@function
        .size           _Z24reduceSumUnrollAndLoads4ILi256EEvPfS0_,(.L_x_52 - _Z24reduceSumUnrollAndLoads4ILi256EEvPfS0_)
        .other          _Z24reduceSumUnrollAndLoads4ILi256EEvPfS0_,@"STO_CUDA_ENTRY STV_DEFAULT"
_Z24reduceSumUnrollAndLoads4ILi256EEvPfS0_:
.text._Z24reduceSumUnrollAndLoads4ILi256EEvPfS0_:
        /* <DEDUP_REMOVED lines=48> */
[----:B-1----:R-:W1:Y:S02]  /*0300*/  F2I.TRUNC.NTZ R4, R4 ;  /* 0x0000000400047305 */ /* 0x002e64000020f100 */
[----:B-1----:R-:W1:Y:S02]  /*0310*/  SHFL.BFLY PT, R5, R4, 0x10, 0x1f ;  /* 0x0e001f0004057f89 */ /* 0x002e6400000e0000 */
[----:B-1----:R-:W-:-:S05]  /*0320*/  IADD3 R5, PT, PT, R4, R5, RZ ;  /* 0x0000000504057210 */ /* 0x002fca0007ffe0ff */
[----:B------:R-:W1:Y:S02]  /*0330*/  SHFL.BFLY PT, R6, R5, 0x8, 0x1f ;  /* 0x0d001f0005067f89 */ /* 0x000e6400000e0000 */
[----:B-1----:R-:W-:-:S05]  /*0340*/  IADD3 R6, PT, PT, R5, R6, RZ ;  /* 0x0000000605067210 */ /* 0x002fca0007ffe0ff */
[----:B0-----:R-:W0:Y:S02]  /*0350*/  SHFL.BFLY PT, R7, R6, 0x4, 0x1f ;  /* 0x0c801f0006077f89 */ /* 0x001e2400000e0000 */
        /* <DEDUP_REMOVED lines=12> */
.L_x_6:
        /* <DEDUP_REMOVED lines=14> */
.L_x_52:


//--------------------- .text._Z10reduceLastILi1024EEvPfS0_i --------------------------
	.section	.text._Z10reduceLastILi1024EEvPfS0_i,"ax",@progbits
	.align	128
        .global         _Z10reduceLastILi1024EEvPfS0_i
        .type           _Z10reduceLastILi1024EEvPfS0_i,@function
        .size           _Z10reduceLastILi1024EEvPfS0_i,(.L_x_53 - _Z10reduceLastILi1024EEvPfS0_i)
        .other          _Z10reduceLastILi1024EEvPfS0_i,@"STO_CUDA_ENTRY STV_DEFAULT"
_Z10reduceLastILi1024EEvPfS0_i:
.text._Z10reduceLastILi1024EEvPfS0_i:
        /* <DEDUP_REMOVED lines=20> */
[----:B------:R-:W-:Y:S01]  /*0140*/  @!P1 STS [R4], R5 ;  /* 0x0000000504009388 */ /* 0x000fe20000000800 */
        /* <DEDUP_REMOVED lines=45> */
.L_x_7:
        /* <DEDUP_REMOVED lines=14> */
.L_x_53:


//--------------------- .text._Z24reduceSumUnrollAndLoads8ILi128EEvPfS0_ --------------------------
	.section	.text._Z24reduceSumUnrollAndLoads8ILi128EEvPfS0_,"ax",@progbits
	.align	128
        .global         _Z24reduceSumUnrollAndLoads8ILi128EEvPfS0_
        .type           _Z24reduceSumUnrollAndLoads8ILi128EEvPfS0_,@function
        .size           _Z24reduceSumUnrollAndLoads8ILi128EEvPfS0_,(.L_x_54 - _Z24reduceSumUnrollAndLoads8ILi128EEvPfS0_)
        .other          _Z24reduceSumUnrollAndLoads8ILi128EEvPfS0_,@"STO_CUDA_ENTRY STV_DEFAULT"
_Z24reduceSumUnrollAndLoads8ILi128EEvPfS0_:
.text._Z24reduceSumUnrollAndLoads8ILi128EEvPfS0_:
        /* <DEDUP_REMOVED lines=11> */
[--C-:B------:R-:W-:Y:S01]  /*00b0*/  IMAD.WIDE.U32 R8, R9, 0x4, R2.reuse ;  /* 0x0000000409087825 */ /* 0x100fe200078e0002 */
[----:B---3--:R0:W2:Y:S02]  /*00c0*/  LDG.E R5, desc[UR6][R6.64] ;  /* 0x0000000606057981 */ /* 0x0080a4000c1e1900 */
[C---:B------:R-:W-:Y:S01]  /*00d0*/  IADD3 R13, PT, PT, R11.reuse, UR4, RZ ;  /* 0x000000040b0d7c10 */ /* 0x040fe2000fffe0ff */
[----:B------:R-:W-:Y:S02]  /*00e0*/  IMAD.WIDE.U32 R10, R11, 0x4, R2 ;  /* 0x000000040b0a7825 */ /* 0x000fe400078e0002 */
[----:B------:R-:W2:Y:S01]  /*00f0*/  LDG.E R8, desc[UR6][R8.64] ;  /* 0x0000000608087981 */ /* 0x000ea2000c1e1900 */
[----:B------:R-:W-:-:S03]  /*0100*/  IADD3 R15, PT, PT, R13, UR4, RZ ;  /* 0x000000040d0f7c10 */ /* 0x000fc6000fffe0ff */
[----:B------:R-:W3:Y:S01]  /*0110*/  LDG.E R10, desc[UR6][R10.64] ;  /* 0x000000060a0a7981 */ /* 0x000ee2000c1e1900 */
[----:B------:R-:W-:Y:S01]  /*0120*/  IADD3 R17, PT, PT, R15, UR4, RZ ;  /* 0x000000040f117c10 */ /* 0x000fe2000fffe0ff */
[----:B------:R-:W-:-:S03]  /*0130*/  IMAD.WIDE.U32 R12, R13, 0x4, R2 ;  /* 0x000000040d0c7825 */ /* 0x000fc600078e0002 */
[----:B------:R-:W-:Y:S01]  /*0140*/  IADD3 R19, PT, PT, R17, UR4, RZ ;  /* 0x0000000411137c10 */ /* 0x000fe2000fffe0ff */
[--C-:B------:R-:W-:Y:S02]  /*0150*/  IMAD.WIDE.U32 R14, R15, 0x4, R2.reuse ;  /* 0x000000040f0e7825 */ /* 0x100fe400078e0002 */
[----:B------:R-:W3:Y:S01]  /*0160*/  LDG.E R13, desc[UR6][R12.64] ;  /* 0x000000060c0d7981 */ /* 0x000ee2000c1e1900 */
[----:B------:R-:W-:Y:S01]  /*0170*/  IADD3 R21, PT, PT, R19, UR4, RZ ;  /* 0x0000000413157c10 */ /* 0x000fe2000fffe0ff */
[--C-:B------:R-:W-:Y:S02]  /*0180*/  IMAD.WIDE.U32 R16, R17, 0x4, R2.reuse ;  /* 0x0000000411107825 */ /* 0x100fe400078e0002 */
[----:B------:R-:W4:Y:S02]  /*0190*/  LDG.E R14, desc[UR6][R14.64] ;  /* 0x000000060e0e7981 */ /* 0x000f24000c1e1900 */
[--C-:B0-----:R-:W-:Y:S02]  /*01a0*/  IMAD.WIDE.U32 R6, R19, 0x4, R2.reuse ;  /* 0x0000000413067825 */ /* 0x101fe400078e0002 */
[----:B------:R-:W4:Y:S02]  /*01b0*/  LDG.E R17, desc[UR6][R16.64] ;  /* 0x0000000610117981 */ /* 0x000f24000c1e1900 */
[----:B------:R-:W-:-:S02]  /*01c0*/  IMAD.WIDE.U32 R2, R21, 0x4, R2 ;  /* 0x0000000415027825 */ /* 0x000fc400078e0002 */
[----:B------:R-:W5:Y:S04]  /*01d0*/  LDG.E R6, desc[UR6][R6.64] ;  /* 0x0000000606067981 */ /* 0x000f68000c1e1900 */
[----:B------:R0:W5:Y:S01]  /*01e0*/  LDG.E R3, desc[UR6][R2.64] ;  /* 0x0000000602037981 */ /* 0x000162000c1e1900 */
[----:B------:R-:W1:Y:S01]  /*01f0*/  S2UR UR5, SR_CgaCtaId ;  /* 0x00000000000579c3 */ /* 0x000e620000008800 */
[----:B------:R-:W-:Y:S02]  /*0200*/  UMOV UR4, 0x400 ;  /* 0x0000040000047882 */ /* 0x000fe40000000000 */
[----:B-1----:R-:W-:-:S06]  /*0210*/  ULEA UR4, UR5, UR4, 0x18 ;  /* 0x0000000405047291 */ /* 0x002fcc000f8ec0ff */
[C---:B0-----:R-:W-:Y:S02]  /*0220*/  LEA R2, R4.reuse, UR4, 0x2 ;  /* 0x0000000404027c11 */ /* 0x041fe4000f8e10ff */
[C---:B------:R-:W-:Y:S02]  /*0230*/  ISETP.GT.U32.AND P0, PT, R4.reuse, 0x3f, PT ;  /* 0x0000003f0400780c */ /* 0x040fe40003f04070 */
[----:B------:R-:W-:Y:S01]  /*0240*/  ISETP.GT.U32.AND P1, PT, R4, 0x1f, PT ;  /* 0x0000001f0400780c */ /* 0x000fe20003f24070 */
[----:B--2---:R-:W-:Y:S01]  /*0250*/  FADD R5, R5, R8 ;  /* 0x0000000805057221 */ /* 0x004fe20000000000 */
[----:B---3--:R-:W-:-:S04]  /*0260*/  FADD R10, R10, R13 ;  /* 0x0000000d0a0a7221 */ /* 0x008fc80000000000 */
[----:B------:R-:W-:Y:S01]  /*0270*/  FADD R10, R5, R10 ;  /* 0x0000000a050a7221 */ /* 0x000fe20000000000 */
        /* <DEDUP_REMOVED lines=36> */
.L_x_8:
        /* <DEDUP_REMOVED lines=12> */
.L_x_54:


//--------------------- .text._Z24reduceSumUnrollAndLoads4ILi128EEvPfS0_ --------------------------
	.section	.text._Z24reduceSumUnrollAndLoads4ILi128EEvPfS0_,"ax",@progbits
	.align	128
        .global         _Z24reduceSumUnrollAndLoads4ILi128EEvPfS0_
        .type           _Z24reduceSumUnrollAndLoads4ILi128EEvPfS0_,@function
        .size           _Z24reduceSumUnrollAndLoads4ILi128EEvPfS0_,(.L_x_55 - _Z24reduceSumUnrollAndLoads4ILi128EEvPfS0_)
        .other          _Z24reduceSumUnrollAndLoads4ILi128EEvPfS0_,@"STO_CUDA_ENTRY STV_DEFAULT"
_Z24reduceSumUnrollAndLoads4ILi128EEvPfS0_:
.text._Z24reduceSumUnrollAndLoads4ILi128EEvPfS0_:
        /* <DEDUP_REMOVED lines=60> */
.L_x_9:
        /* <DEDUP_REMOVED lines=12> */
.L_x_55:


//--------------------- .text._Z10reduceLastILi512EEvPfS0_i --------------------------
	.section	.text._Z10reduceLastILi512EEvPfS0_i,"ax",@progbits
	.align	128
        .global         _Z10reduceLastILi512EEvPfS0_i
        .type           _Z10reduceLastILi512EEvPfS0_i,@function
        .size           _Z10reduceLastILi512EEvPfS0_i,(.L_x_56 - _Z10reduceLastILi512EEvPfS0_i)
        .other          _Z10reduceLastILi512EEvPfS0_i,@"STO_CUDA_ENTRY STV_DEFAULT"
_Z10reduceLastILi512EEvPfS0_i:
.text._Z10reduceLastILi512EEvPfS0_i:
        /* <DEDUP_REMOVED lines=60> */
.L_x_10:
        /* <DEDUP_REMOVED lines=12> */
.L_x_56:


//--------------------- .text._Z35reduceSumUnrollIterationsWrapReduceILi512EEvPfS0_ --------------------------
	.section	.text._Z35reduceSumUnrollIterationsWrapReduceILi512EEvPfS0_,"ax",@progbits
	.align	128
        .global         _Z35reduceSumUnrollIterationsWrapReduceILi512EEvPfS0_
        .type           _Z35reduceSumUnrollIterationsWrapReduceILi512EEvPfS0_,@function
        .size           _Z35reduceSumUnrollIterationsWrapReduceILi512EEvPfS0_,(.L_x_57 - _Z35reduceSumUnrollIterationsWrapReduceILi512EEvPfS0_)
        .other          _Z35reduceSumUnrollIterationsWrapReduceILi512EEvPfS0_,@"STO_CUDA_ENTRY STV_DEFAULT"
_Z35reduceSumUnrollIterationsWrapReduceILi512EEvPfS0_:
.text._Z35reduceSumUnrollIterationsWrapReduceILi512EEvPfS0_:
[----:B------:R-:W-:Y:S01]  /*0000*/  LDC R1, c[0x0][0x37c] ;  /* 0x0000df00ff017b82 */ /* 0x000fe20000000800 */
[----:B------:R-:W0:Y:S07]  /*0010*/  S2R R0, SR_CTAID.X ;  /* 0x0000000000007919 */ /* 0x000e2e0000002500 */
[----:B------:R-:W1:Y:S01]  /*0020*/  LDC.64 R2, c[0x0][0x380] ;  /* 0x0000e000ff027b82 */ /* 0x000e620000000a00 */
[----:B------:R-:W0:Y:S01]  /*0030*/  LDCU UR5, c[0x0][0x360] ;  /* 0x00006c00ff0577ac */ /* 0x000e220008000800 */
[----:B------:R-:W0:Y:S01]  /*0040*/  S2R R12, SR_TID.X ;  /* 0x00000000000c7919 */ /* 0x000e220000002100 */
[----:B------:R-:W2:Y:S01]  /*0050*/  LDCU.64 UR6, c[0x0][0x358] ;  /* 0x00006b00ff0677ac */ /* 0x000ea20008000a00 */
[----:B0-----:R-:W-:-:S04]  /*0060*/  IMAD R5, R0, UR5, R12 ;  /* 0x0000000500057c24 */ /* 0x001fc8000f8e020c */
[----:B-1----:R-:W-:-:S06]  /*0070*/  IMAD.WIDE R2, R5, 0x4, R2 ;  /* 0x0000000405027825 */ /* 0x002fcc00078e0202 */
[----:B--2---:R-:W2:Y:S01]  /*0080*/  LDG.E R2, desc[UR6][R2.64] ;  /* 0x0000000602027981 */ /* 0x004ea2000c1e1900 */
[----:B------:R-:W-:Y:S01]  /*0090*/  MOV R4, 0x400 ;  /* 0x0000040000047802 */ /* 0x000fe20000000f00 */
[----:B------:R-:W-:Y:S01]  /*00a0*/  BSSY B0, `(.L_x_11) ;  /* 0x000002b000007945 */ /* 0x000fe20003800000 */
[----:B------:R-:W0:Y:S02]  /*00b0*/  S2R R11, SR_CgaCtaId ;  /* 0x00000000000b7919 */ /* 0x000e240000008800 */
[----:B------:R-:W-:-:S04]  /*00c0*/  IADD3 R5, PT, PT, R4, 0x80, RZ ;  /* 0x0000008004057810 */ /* 0x000fc80007ffe0ff */
[----:B0-----:R-:W-:-:S04]  /*00d0*/  LEA R5, R11, R5, 0x18 ;  /* 0x000000050b057211 */ /* 0x001fc800078ec0ff */
[----:B------:R-:W-:-:S05]  /*00e0*/  LEA R5, R12, R5, 0x2 ;  /* 0x000000050c057211 */ /* 0x000fca00078e10ff */
[----:B--2---:R0:W-:Y:S01]  /*00f0*/  STS [R5], R2 ;  /* 0x0000000205007388 */ /* 0x0041e20000000800 */
[----:B------:R-:W-:Y:S01]  /*0100*/  BAR.SYNC.DEFER_BLOCKING 0x0 ;  /* 0x0000000000007b1d */ /* 0x000fe20000010000 */
[----:B0-----:R-:W-:-:S05]  /*0110*/  LOP3.LUT P0, R2, R12, 0x1f, RZ, 0xc0, !PT ;  /* 0x0000001f0c027812 */ /* 0x001fca000780c0ff */
[----:B------:R0:W1:Y:S08]  /*0120*/  LDS R6, [R5] ;  /* 0x0000000005067984 */ /* 0x0000700000000800 */
[----:B0-----:R-:W-:Y:S01]  /*0130*/  @!P0 LEA R5, R11, R4, 0x18 ;  /* 0x000000040b058211 */ /* 0x001fe200078ec0ff */
[----:B-1----:R-:W0:Y:S02]  /*0140*/  SHFL.BFLY PT, R7, R6, 0x10, 0x1f ;  /* 0x0e001f0006077f89 */ /* 0x002e2400000e0000 */
[----:B0-----:R-:W-:Y:S01]  /*0150*/  FADD R7, R6, R7 ;  /* 0x0000000706077221 */ /* 0x001fe20000000000 */
[----:B------:R-:W-:-:S04]  /*0160*/  @!P0 LEA.HI R6, R12, R5, RZ, 0x1d ;  /* 0x000000050c068211 */ /* 0x000fc800078fe8ff */
[----:B------:R-:W0:Y:S02]  /*0170*/  SHFL.BFLY PT, R8, R7, 0x8, 0x1f ;  /* 0x0d001f0007087f89 */ /* 0x000e2400000e0000 */
[----:B0-----:R-:W-:-:S05]  /*0180*/  FADD R8, R7, R8 ;  /* 0x0000000807087221 */ /* 0x001fca0000000000 */
[----:B------:R-:W0:Y:S02]  /*0190*/  SHFL.BFLY PT, R3, R8, 0x4, 0x1f ;  /* 0x0c801f0008037f89 */ /* 0x000e2400000e0000 */
[----:B0-----:R-:W-:-:S05]  /*01a0*/  FADD R3, R8, R3 ;  /* 0x0000000308037221 */ /* 0x001fca0000000000 */
[----:B------:R-:W0:Y:S02]  /*01b0*/  SHFL.BFLY PT, R10, R3, 0x2, 0x1f ;  /* 0x0c401f00030a7f89 */ /* 0x000e2400000e0000 */
[----:B0-----:R-:W-:-:S05]  /*01c0*/  FADD R10, R3, R10 ;  /* 0x0000000a030a7221 */ /* 0x001fca0000000000 */
[----:B------:R-:W0:Y:S02]  /*01d0*/  SHFL.BFLY PT, R9, R10, 0x1, 0x1f ;  /* 0x0c201f000a097f89 */ /* 0x000e2400000e0000 */
[----:B0-----:R-:W-:-:S05]  /*01e0*/  FADD R9, R10, R9 ;  /* 0x000000090a097221 */ /* 0x001fca0000000000 */
[----:B------:R0:W-:Y:S01]  /*01f0*/  @!P0 STS [R6], R9 ;  /* 0x0000000906008388 */ /* 0x0001e20000000800 */
[----:B------:R-:W-:Y:S01]  /*0200*/  BAR.SYNC.DEFER_BLOCKING 0x0 ;  /* 0x0000000000007b1d */ /* 0x000fe20000010000 */
[----:B------:R-:W-:-:S13]  /*0210*/  ISETP.GT.U32.AND P0, PT, R12, 0x1f, PT ;  /* 0x0000001f0c00780c */ /* 0x000fda0003f04070 */
[----:B0-----:R-:W-:Y:S05]  /*0220*/  @P0 BRA `(.L_x_12) ;  /* 0x0000000000480947 */ /* 0x001fea0003800000 */
[----:B------:R-:W-:Y:S01]  /*0230*/  USHF.R.U32.HI UR4, URZ, 0x5, UR5 ;  /* 0x00000005ff047899 */ /* 0x000fe20008011605 */
[----:B------:R-:W-:-:S05]  /*0240*/  IMAD.MOV.U32 R3, RZ, RZ, RZ ;  /* 0x000000ffff037224 */ /* 0x000fca00078e00ff */
[----:B------:R-:W-:Y:S01]  /*0250*/  ISETP.GE.U32.AND P0, PT, R2, UR4, PT ;  /* 0x0000000402007c0c */ /* 0x000fe2000bf06070 */
[----:B------:R-:W-:-:S12]  /*0260*/  UMOV UR4, 0xffffffff ;  /* 0xffffffff00047882 */ /* 0x000fd80000000000 */
[----:B------:R-:W-:-:S04]  /*0270*/  @!P0 LEA R11, R11, R4, 0x18 ;  /* 0x000000040b0b8211 */ /* 0x000fc800078ec0ff */
[----:B------:R-:W-:-:S05]  /*0280*/  @!P0 LEA R4, R2, R11, 0x2 ;  /* 0x0000000b02048211 */ /* 0x000fca00078e10ff */
[----:B------:R0:W1:Y:S01]  /*0290*/  @!P0 LDS R3, [R4] ;  /* 0x0000000004038984 */ /* 0x0000620000000800 */
[----:B------:R-:W-:Y:S05]  /*02a0*/  BRA.DIV UR4, `(.L_x_13) ;  /* 0x0000000204447947 */ /* 0x000fea000b800000 */
[----:B01----:R-:W0:Y:S02]  /*02b0*/  SHFL.BFLY PT, R4, R3, 0x10, 0x1f ;  /* 0x0e001f0003047f89 */ /* 0x003e2400000e0000 */
[----:B0-----:R-:W-:-:S05]  /*02c0*/  FADD R4, R4, R3 ;  /* 0x0000000304047221 */ /* 0x001fca0000000000 */
[----:B------:R-:W0:Y:S02]  /*02d0*/  SHFL.BFLY PT, R5, R4, 0x8, 0x1f ;  /* 0x0d001f0004057f89 */ /* 0x000e2400000e0000 */
[----:B0-----:R-:W-:-:S05]  /*02e0*/  FADD R5, R4, R5 ;  /* 0x0000000504057221 */ /* 0x001fca0000000000 */
[----:B------:R-:W0:Y:S02]  /*02f0*/  SHFL.BFLY PT, R6, R5, 0x4, 0x1f ;  /* 0x0c801f0005067f89 */ /* 0x000e2400000e0000 */
[----:B0-----:R-:W-:-:S05]  /*0300*/  FADD R6, R5, R6 ;  /* 0x0000000605067221 */ /* 0x001fca0000000000 */
[----:B------:R-:W0:Y:S02]  /*0310*/  SHFL.BFLY PT, R7, R6, 0x2, 0x1f ;  /* 0x0c401f0006077f89 */ /* 0x000e2400000e0000 */
[----:B0-----:R-:W-:-:S05]  /*0320*/  FADD R7, R6, R7 ;  /* 0x0000000706077221 */ /* 0x001fca0000000000 */
[----:B------:R0:W1:Y:S02]  /*0330*/  SHFL.BFLY PT, R8, R7, 0x1, 0x1f ;  /* 0x0c201f0007087f89 */ /* 0x00006400000e0000 */
.L_x_19:
[----:B-1----:R-:W-:-:S07]  /*0340*/  FADD R9, R7, R8 ;  /* 0x0000000807097221 */ /* 0x002fce0000000000 */
.L_x_12:
[----:B------:R-:W-:Y:S05]  /*0350*/  BSYNC B0 ;  /* 0x0000000000007941 */ /* 0x000fea0003800000 */
.L_x_11:
[----:B------:R-:W-:-:S13]  /*0360*/  ISETP.NE.AND P0, PT, R2, RZ, PT ;  /* 0x000000ff0200720c */ /* 0x000fda0003f05270 */
[----:B------:R-:W-:Y:S05]  /*0370*/  @P0 EXIT ;  /* 0x000000000000094d */ /* 0x000fea0003800000 */
[----:B------:R-:W1:Y:S02]  /*0380*/  LDC.64 R2, c[0x0][0x388] ;  /* 0x0000e200ff027b82 */ /* 0x000e640000000a00 */
[----:B-1----:R-:W-:-:S05]  /*0390*/  IMAD.WIDE.U32 R2, R0, 0x4, R2 ;  /* 0x0000000400027825 */ /* 0x002fca00078e0002 */
[----:B------:R-:W-:Y:S01]  /*03a0*/  STG.E desc[UR6][R2.64], R9 ;  /* 0x0000000902007986 */ /* 0x000fe2000c101906 */
[----:B------:R-:W-:Y:S05]  /*03b0*/  EXIT ;  /* 0x000000000000794d */ /* 0x000fea0003800000 */
.L_x_13:
[----:B------:R-:W-:Y:S02]  /*03c0*/  HFMA2 R10, -RZ, RZ, 0, 9.5367431640625e-07 ;  /* 0x00000010ff0a7431 */ /* 0x000fe400000001ff */
[----:B------:R-:W-:Y:S01]  /*03d0*/  IMAD.MOV.U32 R12, RZ, RZ, 0x1f ;  /* 0x0000001fff0c7424 */ /* 0x000fe200078e00ff */
[----:B------:R-:W-:-:S07]  /*03e0*/  MOV R9, 0xffffffff ;  /* 0xffffffff00097802 */ /* 0x000fce0000000f00 */
[----:B01----:R-:W-:Y:S05]  /*03f0*/  WARPSYNC.COLLECTIVE R9, `(.L_x_14) ;  /* 0x0000000009087348 */ /* 0x003fea0003c00000 */
[----:B-1----:R1:W2:Y:S02]  /*0400*/  SHFL.BFLY P0, R8, R3, R10, R12 ;  /* 0x0c00000a03087389 */ /* 0x0022a4000000000c */
[----:B012---:R-:W-:Y:S05]  /*0410*/  ENDCOLLECTIVE ;  /* 0x000000000000791b */ /* 0x007fea0003800000 */
.L_x_14:
[----:B------:R-:W-:Y:S01]  /*0420*/  HFMA2 R10, -RZ, RZ, 0, 4.76837158203125e-07 ;  /* 0x00000008ff0a7431 */ /* 0x000fe200000001ff */
[----:B------:R-:W-:-:S05]  /*0430*/  MOV R4, R8 ;  /* 0x0000000800047202 */ /* 0x000fca0000000f00 */
[----:B------:R-:W-:-:S04]  /*0440*/  FADD R4, R4, R3 ;  /* 0x0000000304047221 */ /* 0x000fc80000000000 */
[----:B------:R-:W-:-:S07]  /*0450*/  IMAD.MOV.U32 R3, RZ, RZ, R4 ;  /* 0x000000ffff037224 */ /* 0x000fce00078e0004 */
[----:B------:R-:W-:Y:S05]  /*0460*/  WARPSYNC.COLLECTIVE R9, `(.L_x_15) ;  /* 0x0000000009087348 */ /* 0x000fea0003c00000 */
[----:B------:R0:W1:Y:S02]  /*0470*/  SHFL.BFLY P0, R8, R3, R10, R12 ;  /* 0x0c00000a03087389 */ /* 0x000064000000000c */
[----:B01----:R-:W-:Y:S05]  /*0480*/  ENDCOLLECTIVE ;  /* 0x000000000000791b */ /* 0x003fea0003800000 */
.L_x_15:
[----:B------:R-:W-:Y:S01]  /*0490*/  HFMA2 R10, -RZ, RZ, 0, 2.384185791015625e-07 ;  /* 0x00000004ff0a7431 */ /* 0x000fe200000001ff */
[----:B------:R-:W-:-:S05]  /*04a0*/  MOV R5, R8 ;  /* 0x0000000800057202 */ /* 0x000fca0000000f00 */
[----:B------:R-:W-:-:S04]  /*04b0*/  FADD R5, R4, R5 ;  /* 0x0000000504057221 */ /* 0x000fc80000000000 */
[----:B------:R-:W-:-:S07]  /*04c0*/  IMAD.MOV.U32 R3, RZ, RZ, R5 ;  /* 0x000000ffff037224 */ /* 0x000fce00078e0005 */
[----:B------:R-:W-:Y:S05]  /*04d0*/  WARPSYNC.COLLECTIVE R9, `(.L_x_16) ;  /* 0x0000000009087348 */ /* 0x000fea0003c00000 */
[----:B------:R0:W1:Y:S02]  /*04e0*/  SHFL.BFLY P0, R8, R3, R10, R12 ;  /* 0x0c00000a03087389 */ /* 0x000064000000000c */
[----:B01----:R-:W-:Y:S05]  /*04f0*/  ENDCOLLECTIVE ;  /* 0x000000000000791b */ /* 0x003fea0003800000 */
.L_x_16:
[----:B------:R-:W-:Y:S01]  /*0500*/  IMAD.MOV.U32 R10, RZ, RZ, 0x2 ;  /* 0x00000002ff0a7424 */ /* 0x000fe200078e00ff */
[----:B------:R-:W-:-:S05]  /*0510*/  MOV R6, R8 ;  /* 0x0000000800067202 */ /* 0x000fca0000000f00 */
[----:B------:R-:W-:-:S05]  /*0520*/  FADD R6, R5, R6 ;  /* 0x0000000605067221 */ /* 0x000fca0000000000 */
[----:B------:R-:W-:-:S07]  /*0530*/  MOV R3, R6 ;  /* 0x0000000600037202 */ /* 0x000fce0000000f00 */
[----:B------:R-:W-:Y:S05]  /*0540*/  WARPSYNC.COLLECTIVE R9, `(.L_x_17) ;  /* 0x0000000009087348 */ /* 0x000fea0003c00000 */
[----:B------:R0:W1:Y:S02]  /*0550*/  SHFL.BFLY P0, R8, R3, R10, R12 ;  /* 0x0c00000a03087389 */ /* 0x000064000000000c */
[----:B01----:R-:W-:Y:S05]  /*0560*/  ENDCOLLECTIVE ;  /* 0x000000000000791b */ /* 0x003fea0003800000 */
.L_x_17:
[----:B------:R-:W-:Y:S01]  /*0570*/  HFMA2 R10, -RZ, RZ, 0, 5.9604644775390625e-08 ;  /* 0x00000001ff0a7431 */ /* 0x000fe200000001ff */
[----:B------:R-:W-:-:S05]  /*0580*/  MOV R7, R8 ;  /* 0x0000000800077202 */ /* 0x000fca0000000f00 */
[----:B------:R-:W-:-:S05]  /*0590*/  FADD R7, R6, R7 ;  /* 0x0000000706077221 */ /* 0x000fca0000000000 */
[----:B------:R-:W-:-:S07]  /*05a0*/  MOV R3, R7 ;  /* 0x0000000700037202 */ /* 0x000fce0000000f00 */
[----:B------:R-:W-:Y:S05]  /*05b0*/  WARPSYNC.COLLECTIVE R9, `(.L_x_18) ;  /* 0x0000000009087348 */ /* 0x000fea0003c00000 */
[----:B------:R0:W1:Y:S02]  /*05c0*/  SHFL.BFLY P0, R8, R3, R10, R12 ;  /* 0x0c00000a03087389 */ /* 0x000064000000000c */
[----:B01----:R-:W-:Y:S05]  /*05d0*/  ENDCOLLECTIVE ;  /* 0x000000000000791b */ /* 0x003fea0003800000 */
.L_x_18:
[----:B------:R-:W-:Y:S05]  /*05e0*/  BRA `(.L_x_19) ;  /* 0xfffffffc00547947 */ /* 0x000fea000383ffff */
.L_x_20:
        /* <DEDUP_REMOVED lines=9> */
.L_x_57:


//--------------------- .text._Z10reduceLastILi256EEvPfS0_i --------------------------
	.section	.text._Z10reduceLastILi256EEvPfS0_i,"ax",@progbits
	.align	128
        .global         _Z10reduceLastILi256EEvPfS0_i
        .type           _Z10reduceLastILi256EEvPfS0_i,@function
        .size           _Z10reduceLastILi256EEvPfS0_i,(.L_x_58 - _Z10reduceLastILi256EEvPfS0_i)
        .other          _Z10reduceLastILi256EEvPfS0_i,@"STO_CUDA_ENTRY STV_DEFAULT"
_Z10reduceLastILi256EEvPfS0_i:
.text._Z10reduceLastILi256EEvPfS0_i:
        /* <DEDUP_REMOVED lines=37> */
[----:B-1----:R-:W-:-:S05]  /*0250*/  IMAD.IADD R5, R2, 0x1, R5 ;  /* 0x0000000102057824 */ /* 0x002fca00078e0205 */
[----:B------:R-:W1:Y:S02]  /*0260*/  SHFL.BFLY PT, R4, R5, 0x8, 0x1f ;  /* 0x0d001f0005047f89 */ /* 0x000e6400000e0000 */
[----:B-1----:R-:W-:-:S05]  /*0270*/  IADD3 R4, PT, PT, R5, R4, RZ ;  /* 0x0000000405047210 */ /* 0x002fca0007ffe0ff */
[----:B0-----:R-:W0:Y:S02]  /*0280*/  SHFL.BFLY PT, R7, R4, 0x4, 0x1f ;  /* 0x0c801f0004077f89 */ /* 0x001e2400000e0000 */
        /* <DEDUP_REMOVED lines=13> */
.L_x_21:
        /* <DEDUP_REMOVED lines=10> */
.L_x_58:


//--------------------- .text._Z25reduceSumUnrollIterationsILi128EEvPfS0_ --------------------------
	.section	.text._Z25reduceSumUnrollIterationsILi128EEvPfS0_,"ax",@progbits
	.align	128
        .global         _Z25reduceSumUnrollIterationsILi128EEvPfS0_
        .type           _Z25reduceSumUnrollIterationsILi128EEvPfS0_,@function
        .size           _Z25reduceSumUnrollIterationsILi128EEvPfS0_,(.L_x_59 - _Z25reduceSumUnrollIterationsILi128EEvPfS0_)
        .other          _Z25reduceSumUnrollIterationsILi128EEvPfS0_,@"STO_CUDA_ENTRY STV_DEFAULT"
_Z25reduceSumUnrollIterationsILi128EEvPfS0_:
.text._Z25reduceSumUnrollIterationsILi128EEvPfS0_:
        /* <DEDUP_REMOVED lines=9> */
[----:B-1----:R-:W-:-:S04]  /*0090*/  IMAD.WIDE R4, R3, 0x4, R6 ;  /* 0x0000000403047825 */ /* 0x002fc800078e0206 */
[----:B------:R-:W-:Y:S02]  /*00a0*/  IMAD.WIDE.U32 R6, R9, 0x4, R6 ;  /* 0x0000000409067825 */ /* 0x000fe400078e0006 */
[----:B---3--:R-:W2:Y:S04]  /*00b0*/  LDG.E R4, desc[UR6][R4.64] ;  /* 0x0000000604047981 */ /* 0x008ea8000c1e1900 */
[----:B------:R-:W2:Y:S01]  /*00c0*/  LDG.E R7, desc[UR6][R6.64] ;  /* 0x0000000606077981 */ /* 0x000ea2000c1e1900 */
[----:B------:R-:W0:Y:S01]  /*00d0*/  S2UR UR5, SR_CgaCtaId ;  /* 0x00000000000579c3 */ /* 0x000e220000008800 */
[----:B------:R-:W-:Y:S01]  /*00e0*/  UMOV UR4, 0x400 ;  /* 0x0000040000047882 */ /* 0x000fe20000000000 */
[C---:B------:R-:W-:Y:S02]  /*00f0*/  ISETP.GT.U32.AND P0, PT, R2.reuse, 0x3f, PT ;  /* 0x0000003f0200780c */ /* 0x040fe40003f04070 */
[----:B------:R-:W-:Y:S01]  /*0100*/  ISETP.GT.U32.AND P1, PT, R2, 0x1f, PT ;  /* 0x0000001f0200780c */ /* 0x000fe20003f24070 */
[----:B0-----:R-:W-:-:S06]  /*0110*/  ULEA UR4, UR5, UR4, 0x18 ;  /* 0x0000000405047291 */ /* 0x001fcc000f8ec0ff */
[----:B------:R-:W-:Y:S01]  /*0120*/  LEA R8, R2, UR4, 0x2 ;  /* 0x0000000402087c11 */ /* 0x000fe2000f8e10ff */
[----:B--2---:R-:W-:-:S05]  /*0130*/  FADD R3, R4, R7 ;  /* 0x0000000704037221 */ /* 0x004fca0000000000 */
        /* <DEDUP_REMOVED lines=19> */
[----:B------:R-:W1:Y:S02]  /*0270*/  SHFL.BFLY PT, R7, R6, 0x4, 0x1f ;  /* 0x0c801f0006077f89 */ /* 0x000e6400000e0000 */
[----:B-1----:R-:W-:-:S05]  /*0280*/  IMAD.IADD R7, R6, 0x1, R7 ;  /* 0x0000000106077824 */ /* 0x002fca00078e0207 */
[----:B------:R-:W1:Y:S02]  /*0290*/  SHFL.BFLY PT, R10, R7, 0x2, 0x1f ;  /* 0x0c401f00070a7f89 */ /* 0x000e6400000e0000 */
[----:B-1----:R-:W-:-:S05]  /*02a0*/  IADD3 R10, PT, PT, R7, R10, RZ ;  /* 0x0000000a070a7210 */ /* 0x002fca0007ffe0ff */
[----:B0-----:R0:W1:Y:S01]  /*02b0*/  SHFL.BFLY PT, R9, R10, 0x1, 0x1f ;  /* 0x0c201f000a097f89 */ /* 0x00106200000e0000 */
        /* <DEDUP_REMOVED lines=8> */
.L_x_22:
        /* <DEDUP_REMOVED lines=12> */
.L_x_59:


//--------------------- .text._Z17reduceSumByWrapV2PfS_m --------------------------
	.section	.text._Z17reduceSumByWrapV2PfS_m,"ax",@progbits
	.align	128
        .global         _Z17reduceSumByWrapV2PfS_m
        .type           _Z17reduceSumByWrapV2PfS_m,@function
        .size           _Z17reduceSumByWrapV2PfS_m,(.L_x_60 - _Z17reduceSumByWrapV2PfS_m)
        .other          _Z17reduceSumByWrapV2PfS_m,@"STO_CUDA_ENTRY STV_DEFAULT"
_Z17reduceSumByWrapV2PfS_m:
.text._Z17reduceSumByWrapV2PfS_m:
[----:B------:R-:W-:Y:S01]  /*0000*/  LDC R1, c[0x0][0x37c] ;  /* 0x0000df00ff017b82 */ /* 0x000fe20000000800 */
[----:B------:R-:W0:Y:S01]  /*0010*/  S2R R3, SR_TID.X ;  /* 0x0000000000037919 */ /* 0x000e220000002100 */
[----:B------:R-:W0:Y:S01]  /*0020*/  LDCU UR5, c[0x0][0x360] ;  /* 0x00006c00ff0577ac */ /* 0x000e220008000800 */
[----:B------:R-:W-:Y:S01]  /*0030*/  BSSY.RECONVERGENT B0, `(.L_x_23) ;  /* 0x000001a000007945 */ /* 0x000fe20003800200 */
[----:B------:R-:W-:Y:S01]  /*0040*/  IMAD.MOV.U32 R6, RZ, RZ, RZ ;  /* 0x000000ffff067224 */ /* 0x000fe200078e00ff */
[----:B------:R-:W0:Y:S01]  /*0050*/  S2R R0, SR_CTAID.X ;  /* 0x0000000000007919 */ /* 0x000e220000002500 */
[----:B------:R-:W1:Y:S01]  /*0060*/  LDCU.64 UR8, c[0x0][0x390] ;  /* 0x00007200ff0877ac */ /* 0x000e620008000a00 */
[----:B------:R-:W2:Y:S01]  /*0070*/  LDCU.64 UR6, c[0x0][0x358] ;  /* 0x00006b00ff0677ac */ /* 0x000ea20008000a00 */
[----:B------:R-:W3:Y:S01]  /*0080*/  LDCU.64 UR10, c[0x0][0x380] ;  /* 0x00007000ff0a77ac */ /* 0x000ee20008000a00 */
[----:B0-----:R-:W-:-:S05]  /*0090*/  IMAD R2, R0, UR5, R3 ;  /* 0x0000000500027c24 */ /* 0x001fca000f8e0203 */
[----:B-1----:R-:W-:Y:S02]  /*00a0*/  ISETP.GE.U32.AND P0, PT, R2, UR8, PT ;  /* 0x0000000802007c0c */ /* 0x002fe4000bf06070 */
[----:B------:R-:W-:-:S04]  /*00b0*/  SHF.R.S32.HI R4, RZ, 0x1f, R2 ;  /* 0x0000001fff047819 */ /* 0x000fc80000011402 */
[----:B------:R-:W-:-:S13]  /*00c0*/  ISETP.GE.U32.AND.EX P0, PT, R4, UR9, PT, P0 ;  /* 0x0000000904007c0c */ /* 0x000fda000bf06100 */
[----:B--23--:R-:W-:Y:S05]  /*00d0*/  @P0 BRA `(.L_x_24) ;  /* 0x00000000003c0947 */ /* 0x00cfea0003800000 */
[----:B------:R-:W0:Y:S01]  /*00e0*/  LDC R7, c[0x0][0x370] ;  /* 0x0000dc00ff077b82 */ /* 0x000e220000000800 */
[----:B------:R-:W-:Y:S01]  /*00f0*/  IMAD.MOV.U32 R9, RZ, RZ, R4 ;  /* 0x000000ffff097224 */ /* 0x000fe200078e0004 */
[----:B------:R-:W-:Y:S01]  /*0100*/  MOV R8, R2 ;  /* 0x0000000200087202 */ /* 0x000fe20000000f00 */
[----:B------:R-:W-:Y:S02]  /*0110*/  IMAD.MOV.U32 R6, RZ, RZ, RZ ;  /* 0x000000ffff067224 */ /* 0x000fe400078e00ff */
[----:B0-----:R-:W-:-:S07]  /*0120*/  IMAD R7, R7, UR5, RZ ;  /* 0x0000000507077c24 */ /* 0x001fce000f8e02ff */
.L_x_25:
[----:B------:R-:W-:-:S04]  /*0130*/  LEA R4, P0, R8, UR10, 0x2 ;  /* 0x0000000a08047c11 */ /* 0x000fc8000f8010ff */
[----:B------:R-:W-:-:S06]  /*0140*/  LEA.HI.X R5, R8, UR11, R9, 0x2, P0 ;  /* 0x0000000b08057c11 */ /* 0x000fcc00080f1409 */
[----:B------:R-:W2:Y:S01]  /*0150*/  LDG.E R5, desc[UR6][R4.64] ;  /* 0x0000000604057981 */ /* 0x000ea2000c1e1900 */
[----:B------:R-:W-:-:S04]  /*0160*/  IADD3 R8, PT, PT, R7, R2, RZ ;  /* 0x0000000207087210 */ /* 0x000fc80007ffe0ff */
[----:B------:R-:W-:Y:S01]  /*0170*/  ISETP.GE.U32.AND P0, PT, R8, UR8, PT ;  /* 0x0000000808007c0c */ /* 0x000fe2000bf06070 */
[--C-:B------:R-:W-:Y:S01]  /*0180*/  IMAD.MOV.U32 R2, RZ, RZ, R8.reuse ;  /* 0x000000ffff027224 */ /* 0x100fe200078e0008 */
[----:B------:R-:W-:-:S04]  /*0190*/  SHF.R.S32.HI R9, RZ, 0x1f, R8 ;  /* 0x0000001fff097819 */ /* 0x000fc80000011408 */
[----:B------:R-:W-:Y:S01]  /*01a0*/  ISETP.GE.U32.AND.EX P0, PT, R9, UR9, PT, P0 ;  /* 0x0000000909007c0c */ /* 0x000fe2000bf06100 */
[----:B--2---:R-:W-:-:S12]  /*01b0*/  FADD R6, R5, R6 ;  /* 0x0000000605067221 */ /* 0x004fd80000000000 */
[----:B------:R-:W-:Y:S05]  /*01c0*/  @!P0 BRA `(.L_x_25) ;  /* 0xfffffffc00d88947 */ /* 0x000fea000383ffff */
.L_x_24:
[----:B------:R-:W-:Y:S05]  /*01d0*/  BSYNC.RECONVERGENT B0 ;  /* 0x0000000000007941 */ /* 0x000fea0003800200 */
.L_x_23:
[----:B------:R-:W0:Y:S01]  /*01e0*/  SHFL.BFLY PT, R5, R6, 0x10, 0x1f ;  /* 0x0e001f0006057f89 */ /* 0x000e2200000e0000 */
[----:B------:R-:W-:Y:S01]  /*01f0*/  ISETP.GT.U32.AND P1, PT, R3, 0x1f, PT ;  /* 0x0000001f0300780c */ /* 0x000fe20003f24070 */
[----:B------:R-:W-:Y:S01]  /*0200*/  BSSY B0, `(.L_x_26) ;  /* 0x0000029000007945 */ /* 0x000fe20003800000 */
[----:B0-----:R-:W-:-:S05]  /*0210*/  FADD R5, R5, R6 ;  /* 0x0000000605057221 */ /* 0x001fca0000000000 */
[----:B------:R-:W0:Y:S02]  /*0220*/  SHFL.BFLY PT, R2, R5, 0x8, 0x1f ;  /* 0x0d001f0005027f89 */ /* 0x000e2400000e0000 */
[----:B0-----:R-:W-:Y:S01]  /*0230*/  FADD R4, R5, R2 ;  /* 0x0000000205047221 */ /* 0x001fe20000000000 */
[----:B------:R-:W-:-:S04]  /*0240*/  LOP3.LUT R2, R3, 0x1f, RZ, 0xc0, !PT ;  /* 0x0000001f03027812 */ /* 0x000fc800078ec0ff */
[----:B------:R-:W0:Y:S01]  /*0250*/  SHFL.BFLY PT, R7, R4, 0x4, 0x1f ;  /* 0x0c801f0004077f89 */ /* 0x000e2200000e0000 */
[----:B------:R-:W-:-:S13]  /*0260*/  ISETP.NE.AND P0, PT, R2, RZ, PT ;  /* 0x000000ff0200720c */ /* 0x000fda0003f05270 */
[----:B------:R-:W1:Y:S01]  /*0270*/  @!P0 S2R R11, SR_CgaCtaId ;  /* 0x00000000000b8919 */ /* 0x000e620000008800 */
[----:B------:R-:W-:Y:S02]  /*0280*/  @!P0 MOV R6, 0x400 ;  /* 0x0000040000068802 */ /* 0x000fe40000000f00 */
[----:B------:R-:W-:-:S04]  /*0290*/  @!P0 SHF.R.U32.HI R5, RZ, 0x3, R3 ;  /* 0x00000003ff058819 */ /* 0x000fc80000011603 */
[----:B------:R-:W-:Y:S01]  /*02a0*/  @!P0 LOP3.LUT R5, R5, 0x7c, RZ, 0xc0, !PT ;  /* 0x0000007c05058812 */ /* 0x000fe200078ec0ff */
[----:B0-----:R-:W-:-:S05]  /*02b0*/  FADD R7, R4, R7 ;  /* 0x0000000704077221 */ /* 0x001fca0000000000 */
[----:B------:R-:W0:Y:S01]  /*02c0*/  SHFL.BFLY PT, R8, R7, 0x2, 0x1f ;  /* 0x0c401f0007087f89 */ /* 0x000e2200000e0000 */
[----:B-1----:R-:W-:-:S04]  /*02d0*/  @!P0 LEA R6, R11, R6, 0x18 ;  /* 0x000000060b068211 */ /* 0x002fc800078ec0ff */
[----:B------:R-:W-:Y:S01]  /*02e0*/  @!P0 IADD3 R6, PT, PT, R5, R6, RZ ;  /* 0x0000000605068210 */ /* 0x000fe20007ffe0ff */
[----:B0-----:R-:W-:-:S05]  /*02f0*/  FADD R8, R7, R8 ;  /* 0x0000000807087221 */ /* 0x001fca0000000000 */
[----:B------:R-:W0:Y:S02]  /*0300*/  SHFL.BFLY PT, R9, R8, 0x1, 0x1f ;  /* 0x0c201f0008097f89 */ /* 0x000e2400000e0000 */
[----:B0-----:R-:W-:-:S05]  /*0310*/  FADD R9, R8, R9 ;  /* 0x0000000908097221 */ /* 0x001fca0000000000 */
[----:B------:R0:W-:Y:S01]  /*0320*/  @!P0 STS [R6], R9 ;  /* 0x0000000906008388 */ /* 0x0001e20000000800 */
[----:B------:R-:W-:Y:S06]  /*0330*/  BAR.SYNC.DEFER_BLOCKING 0x0 ;  /* 0x0000000000007b1d */ /* 0x000fec0000010000 */
[----:B------:R-:W-:Y:S05]  /*0340*/  @P1 BRA `(.L_x_27) ;  /* 0x0000000000501947 */ /* 0x000fea0003800000 */
[----:B------:R-:W-:-:S06]  /*0350*/  USHF.R.U32.HI UR4, URZ, 0x5, UR5 ;  /* 0x00000005ff047899 */ /* 0x000fcc0008011605 */
[----:B------:R-:W-:Y:S01]  /*0360*/  ISETP.GE.U32.AND P1, PT, R2, UR4, PT ;  /* 0x0000000402007c0c */ /* 0x000fe2000bf26070 */
[----:B------:R-:W-:-:S12]  /*0370*/  UMOV UR4, 0xffffffff ;  /* 0xffffffff00047882 */ /* 0x000fd80000000000 */
[----:B------:R-:W1:Y:S01]  /*0380*/  @!P1 S2R R4, SR_CgaCtaId ;  /* 0x0000000000049919 */ /* 0x000e620000008800 */
[----:B------:R-:W-:-:S04]  /*0390*/  @!P1 MOV R3, 0x400 ;  /* 0x0000040000039802 */ /* 0x000fc80000000f00 */
[----:B-1----:R-:W-:Y:S01]  /*03a0*/  @!P1 LEA R5, R4, R3, 0x18 ;  /* 0x0000000304059211 */ /* 0x002fe200078ec0ff */
[----:B------:R-:W-:-:S03]  /*03b0*/  IMAD.MOV.U32 R3, RZ, RZ, RZ ;  /* 0x000000ffff037224 */ /* 0x000fc600078e00ff */
[----:B------:R-:W-:-:S05]  /*03c0*/  @!P1 LEA R2, R2, R5, 0x2 ;  /* 0x0000000502029211 */ /* 0x000fca00078e10ff */
[----:B------:R1:W2:Y:S01]  /*03d0*/  @!P1 LDS R3, [R2] ;  /* 0x0000000002039984 */ /* 0x0002a20000000800 */
[----:B------:R-:W-:Y:S05]  /*03e0*/  BRA.DIV UR4, `(.L_x_28) ;  /* 0x0000000204407947 */ /* 0x000fea000b800000 */
[----:B-12---:R-:W1:Y:S02]  /*03f0*/  SHFL.BFLY PT, R2, R3, 0x10, 0x1f ;  /* 0x0e001f0003027f89 */ /* 0x006e6400000e0000 */
[----:B-1----:R-:W-:-:S05]  /*0400*/  FADD R2, R2, R3 ;  /* 0x0000000302027221 */ /* 0x002fca0000000000 */
[----:B------:R-:W1:Y:S02]  /*0410*/  SHFL.BFLY PT, R5, R2, 0x8, 0x1f ;  /* 0x0d001f0002057f89 */ /* 0x000e6400000e0000 */
[----:B-1----:R-:W-:-:S05]  /*0420*/  FADD R5, R2, R5 ;  /* 0x0000000502057221 */ /* 0x002fca0000000000 */
[----:B------:R-:W1:Y:S02]  /*0430*/  SHFL.BFLY PT, R4, R5, 0x4, 0x1f ;  /* 0x0c801f0005047f89 */ /* 0x000e6400000e0000 */
[----:B-1----:R-:W-:-:S05]  /*0440*/  FADD R4, R5, R4 ;  /* 0x0000000405047221 */ /* 0x002fca0000000000 */
[----:B------:R-:W1:Y:S02]  /*0450*/  SHFL.BFLY PT, R7, R4, 0x2, 0x1f ;  /* 0x0c401f0004077f89 */ /* 0x000e6400000e0000 */
[----:B-1----:R-:W-:-:S05]  /*0460*/  FADD R7, R4, R7 ;  /* 0x0000000704077221 */ /* 0x002fca0000000000 */
[----:B0-----:R0:W1:Y:S02]  /*0470*/  SHFL.BFLY PT, R6, R7, 0x1, 0x1f ;  /* 0x0c201f0007067f89 */ /* 0x00106400000e0000 */
.L_x_34:
[----:B-1----:R-:W-:-:S07]  /*0480*/  FADD R9, R7, R6 ;  /* 0x0000000607097221 */ /* 0x002fce0000000000 */
.L_x_27:
[----:B------:R-:W-:Y:S05]  /*0490*/  BSYNC B0 ;  /* 0x0000000000007941 */ /* 0x000fea0003800000 */
.L_x_26:
[----:B------:R-:W-:Y:S05]  /*04a0*/  @P0 EXIT ;  /* 0x000000000000094d */ /* 0x000fea0003800000 */
[----:B------:R-:W1:Y:S02]  /*04b0*/  LDC.64 R2, c[0x0][0x388] ;  /* 0x0000e200ff027b82 */ /* 0x000e640000000a00 */
[----:B-1----:R-:W-:-:S05]  /*04c0*/  IMAD.WIDE.U32 R2, R0, 0x4, R2 ;  /* 0x0000000400027825 */ /* 0x002fca00078e0002 */
[----:B------:R-:W-:Y:S01]  /*04d0*/  STG.E desc[UR6][R2.64], R9 ;  /* 0x0000000902007986 */ /* 0x000fe2000c101906 */
[----:B------:R-:W-:Y:S05]  /*04e0*/  EXIT ;  /* 0x000000000000794d */ /* 0x000fea0003800000 */
.L_x_28:
[----:B------:R-:W-:Y:S02]  /*04f0*/  HFMA2 R10, -RZ, RZ, 0, 1.847743988037109375e-06 ;  /* 0x0000001fff0a7431 */ /* 0x000fe400000001ff */
[----:B0-----:R-:W-:Y:S02]  /*0500*/  IMAD.MOV.U32 R9, RZ, RZ, 0x10 ;  /* 0x00000010ff097424 */ /* 0x001fe400078e00ff */
[----:B------:R-:W-:-:S07]  /*0510*/  IMAD.MOV.U32 R8, RZ, RZ, -0x1 ;  /* 0xffffffffff087424 */ /* 0x000fce00078e00ff */
[----:B-12---:R-:W-:Y:S05]  /*0520*/  WARPSYNC.COLLECTIVE R8, `(.L_x_29) ;  /* 0x0000000008087348 */ /* 0x006fea0003c00000 */
[----:B--2---:R0:W2:Y:S02]  /*0530*/  SHFL.BFLY P1, R6, R3, R9, R10 ;  /* 0x0c00000903067389 */ /* 0x0040a4000002000a */
[----:B012---:R-:W-:Y:S05]  /*0540*/  ENDCOLLECTIVE ;  /* 0x000000000000791b */ /* 0x007fea0003800000 */
.L_x_29:
[----:B------:R-:W-:Y:S01]  /*0550*/  HFMA2 R9, -RZ, RZ, 0, 4.76837158203125e-07 ;  /* 0x00000008ff097431 */ /* 0x000fe200000001ff */
[----:B------:R-:W-:-:S05]  /*0560*/  MOV R2, R6 ;  /* 0x0000000600027202 */ /* 0x000fca0000000f00 */
[----:B------:R-:W-:-:S04]  /*0570*/  FADD R2, R2, R3 ;  /* 0x0000000302027221 */ /* 0x000fc80000000000 */
[----:B------:R-:W-:-:S07]  /*0580*/  IMAD.MOV.U32 R3, RZ, RZ, R2 ;  /* 0x000000ffff037224 */ /* 0x000fce00078e0002 */
[----:B------:R-:W-:Y:S05]  /*0590*/  WARPSYNC.COLLECTIVE R8, `(.L_x_30) ;  /* 0x0000000008087348 */ /* 0x000fea0003c00000 */
[----:B------:R0:W1:Y:S02]  /*05a0*/  SHFL.BFLY P1, R6, R3, R9, R10 ;  /* 0x0c00000903067389 */ /* 0x000064000002000a */
[----:B01----:R-:W-:Y:S05]  /*05b0*/  ENDCOLLECTIVE ;  /* 0x000000000000791b */ /* 0x003fea0003800000 */
.L_x_30:
[----:B------:R-:W-:Y:S02]  /*05c0*/  IMAD.MOV.U32 R9, RZ, RZ, 0x4 ;  /* 0x00000004ff097424 */ /* 0x000fe400078e00ff */
[----:B------:R-:W-:-:S04]  /*05d0*/  IMAD.MOV.U32 R5, RZ, RZ, R6 ;  /* 0x000000ffff057224 */ /* 0x000fc800078e0006 */
[----:B------:R-:W-:-:S05]  /*05e0*/  FADD R5, R2, R5 ;  /* 0x0000000502057221 */ /* 0x000fca0000000000 */
[----:B------:R-:W-:-:S07]  /*05f0*/  MOV R3, R5 ;  /* 0x0000000500037202 */ /* 0x000fce0000000f00 */
[----:B------:R-:W-:Y:S05]  /*0600*/  WARPSYNC.COLLECTIVE R8, `(.L_x_31) ;  /* 0x0000000008087348 */ /* 0x000fea0003c00000 */
[----:B------:R0:W1:Y:S02]  /*0610*/  SHFL.BFLY P1, R6, R3, R9, R10 ;  /* 0x0c00000903067389 */ /* 0x000064000002000a */
[----:B01----:R-:W-:Y:S05]  /*0620*/  ENDCOLLECTIVE ;  /* 0x000000000000791b */ /* 0x003fea0003800000 */
.L_x_31:
[----:B------:R-:W-:Y:S01]  /*0630*/  HFMA2 R9, -RZ, RZ, 0, 1.1920928955078125e-07 ;  /* 0x00000002ff097431 */ /* 0x000fe200000001ff */
[----:B------:R-:W-:-:S05]  /*0640*/  MOV R4, R6 ;  /* 0x0000000600047202 */ /* 0x000fca0000000f00 */
[----:B------:R-:W-:-:S04]  /*0650*/  FADD R4, R5, R4 ;  /* 0x0000000405047221 */ /* 0x000fc80000000000 */
[----:B------:R-:W-:-:S07]  /*0660*/  IMAD.MOV.U32 R3, RZ, RZ, R4 ;  /* 0x000000ffff037224 */ /* 0x000fce00078e0004 */
[----:B------:R-:W-:Y:S05]  /*0670*/  WARPSYNC.COLLECTIVE R8, `(.L_x_32) ;  /* 0x0000000008087348 */ /* 0x000fea0003c00000 */
[----:B------:R0:W1:Y:S02]  /*0680*/  SHFL.BFLY P1, R6, R3, R9, R10 ;  /* 0x0c00000903067389 */ /* 0x000064000002000a */
[----:B01----:R-:W-:Y:S05]  /*0690*/  ENDCOLLECTIVE ;  /* 0x000000000000791b */ /* 0x003fea0003800000 */
.L_x_32:
[----:B------:R-:W-:Y:S02]  /*06a0*/  HFMA2 R9, -RZ, RZ, 0, 5.9604644775390625e-08 ;  /* 0x00000001ff097431 */ /* 0x000fe400000001ff */
[----:B------:R-:W-:-:S04]  /*06b0*/  IMAD.MOV.U32 R7, RZ, RZ, R6 ;  /* 0x000000ffff077224 */ /* 0x000fc800078e0006 */
[----:B------:R-:W-:-:S05]  /*06c0*/  FADD R7, R4, R7 ;  /* 0x0000000704077221 */ /* 0x000fca0000000000 */
[----:B------:R-:W-:-:S07]  /*06d0*/  MOV R3, R7 ;  /* 0x0000000700037202 */ /* 0x000fce0000000f00 */
[----:B------:R-:W-:Y:S05]  /*06e0*/  WARPSYNC.COLLECTIVE R8, `(.L_x_33) ;  /* 0x0000000008087348 */ /* 0x000fea0003c00000 */
[----:B------:R0:W1:Y:S02]  /*06f0*/  SHFL.BFLY P1, R6, R3, R9, R10 ;  /* 0x0c00000903067389 */ /* 0x000064000002000a */
[----:B01----:R-:W-:Y:S05]  /*0700*/  ENDCOLLECTIVE ;  /* 0x000000000000791b */ /* 0x003fea0003800000 */
.L_x_33:
[----:B------:R-:W-:Y:S05]  /*0710*/  BRA `(.L_x_34) ;  /* 0xfffffffc00587947 */ /* 0x000fea000383ffff */
.L_x_35:
        /* <DEDUP_REMOVED lines=14> */
.L_x_60:


//--------------------- .text._Z15reduceSumByWrapPfS_ --------------------------
	.section	.text._Z15reduceSumByWrapPfS_,"ax",@progbits
	.align	128
        .global         _Z15reduceSumByWrapPfS_
        .type           _Z15reduceSumByWrapPfS_,@function
        .size           _Z15reduceSumByWrapPfS_,(.L_x_61 - _Z15reduceSumByWrapPfS_)
        .other          _Z15reduceSumByWrapPfS_,@"STO_CUDA_ENTRY STV_DEFAULT"
_Z15reduceSumByWrapPfS_:
.text._Z15reduceSumByWrapPfS_:
[----:B------:R-:W-:Y:S01]  /*0000*/  LDC R1, c[0x0][0x37c] ;  /* 0x0000df00ff017b82 */ /* 0x000fe20000000800 */
[----:B------:R-:W0:Y:S07]  /*0010*/  S2R R11, SR_TID.X ;  /* 0x00000000000b7919 */ /* 0x000e2e0000002100 */
[----:B------:R-:W0:Y:S01]  /*0020*/  LDC.64 R2, c[0x0][0x380] ;  /* 0x0000e000ff027b82 */ /* 0x000e220000000a00 */
[----:B------:R-:W1:Y:S01]  /*0030*/  LDCU.64 UR6, c[0x0][0x358] ;  /* 0x00006b00ff0677ac */ /* 0x000e620008000a00 */
[----:B0-----:R-:W-:-:S06]  /*0040*/  IMAD.WIDE.U32 R2, R11, 0x4, R2 ;  /* 0x000000040b027825 */ /* 0x001fcc00078e0002 */
[----:B-1----:R-:W2:Y:S01]  /*0050*/  LDG.E.STRONG.SYS R2, desc[UR6][R2.64] ;  /* 0x0000000602027981 */ /* 0x002ea2000c1f5900 */
[----:B------:R-:W-:Y:S03]  /*0060*/  BSSY B0, `(.L_x_36) ;  /* 0x0000029000007945 */ /* 0x000fe60003800000 */
[----:B--2---:R-:W0:Y:S02]  /*0070*/  SHFL.BFLY PT, R5, R2, 0x10, 0x1f ;  /* 0x0e001f0002057f89 */ /* 0x004e2400000e0000 */
[----:B0-----:R-:W-:-:S05]  /*0080*/  FADD R5, R2, R5 ;  /* 0x0000000502057221 */ /* 0x001fca0000000000 */
[----:B------:R-:W0:Y:S02]  /*0090*/  SHFL.BFLY PT, R0, R5, 0x8, 0x1f ;  /* 0x0d001f0005007f89 */ /* 0x000e2400000e0000 */
[----:B0-----:R-:W-:Y:S01]  /*00a0*/  FADD R4, R5, R0 ;  /* 0x0000000005047221 */ /* 0x001fe20000000000 */
[----:B------:R-:W-:-:S04]  /*00b0*/  LOP3.LUT P0, R0, R11, 0x1f, RZ, 0xc0, !PT ;  /* 0x0000001f0b007812 */ /* 0x000fc8000780c0ff */
[----:B------:R-:W0:Y:S09]  /*00c0*/  SHFL.BFLY PT, R7, R4, 0x4, 0x1f ;  /* 0x0c801f0004077f89 */ /* 0x000e3200000e0000 */
[----:B------:R-:W1:Y:S01]  /*00d0*/  @!P0 S2R R9, SR_CgaCtaId ;  /* 0x0000000000098919 */ /* 0x000e620000008800 */
[----:B------:R-:W-:Y:S01]  /*00e0*/  @!P0 MOV R2, 0x400 ;  /* 0x0000040000028802 */ /* 0x000fe20000000f00 */
[----:B0-----:R-:W-:-:S05]  /*00f0*/  FADD R7, R4, R7 ;  /* 0x0000000704077221 */ /* 0x001fca0000000000 */
[----:B------:R-:W0:Y:S01]  /*0100*/  SHFL.BFLY PT, R6, R7, 0x2, 0x1f ;  /* 0x0c401f0007067f89 */ /* 0x000e2200000e0000 */
[----:B-1----:R-:W-:-:S04]  /*0110*/  @!P0 LEA R2, R9, R2, 0x18 ;  /* 0x0000000209028211 */ /* 0x002fc800078ec0ff */
[----:B------:R-:W-:Y:S01]  /*0120*/  @!P0 LEA.HI R2, R11, R2, RZ, 0x1d ;  /* 0x000000020b028211 */ /* 0x000fe200078fe8ff */
[----:B0-----:R-:W-:-:S05]  /*0130*/  FADD R6, R7, R6 ;  /* 0x0000000607067221 */ /* 0x001fca0000000000 */
[----:B------:R-:W0:Y:S02]  /*0140*/  SHFL.BFLY PT, R3, R6, 0x1, 0x1f ;  /* 0x0c201f0006037f89 */ /* 0x000e2400000e0000 */
[----:B0-----:R-:W-:-:S05]  /*0150*/  FADD R5, R6, R3 ;  /* 0x0000000306057221 */ /* 0x001fca0000000000 */
[----:B------:R0:W-:Y:S01]  /*0160*/  @!P0 STS [R2], R5 ;  /* 0x0000000502008388 */ /* 0x0001e20000000800 */
[----:B------:R-:W-:Y:S01]  /*0170*/  BAR.SYNC.DEFER_BLOCKING 0x0 ;  /* 0x0000000000007b1d */ /* 0x000fe20000010000 */
[----:B------:R-:W-:-:S13]  /*0180*/  ISETP.GT.U32.AND P0, PT, R11, 0x1f, PT ;  /* 0x0000001f0b00780c */ /* 0x000fda0003f04070 */
[----:B0-----:R-:W-:Y:S05]  /*0190*/  @P0 BRA `(.L_x_37) ;  /* 0x0000000000540947 */ /* 0x001fea0003800000 */
[----:B------:R-:W0:Y:S02]  /*01a0*/  LDCU UR4, c[0x0][0x360] ;  /* 0x00006c00ff0477ac */ /* 0x000e240008000800 */
[----:B0-----:R-:W-:-:S06]  /*01b0*/  USHF.R.U32.HI UR4, URZ, 0x5, UR4 ;  /* 0x00000005ff047899 */ /* 0x001fcc0008011604 */
[----:B------:R-:W-:Y:S01]  /*01c0*/  ISETP.GE.U32.AND P0, PT, R0, UR4, PT ;  /* 0x0000000400007c0c */ /* 0x000fe2000bf06070 */
[----:B------:R-:W-:-:S12]  /*01d0*/  UMOV UR4, 0xffffffff ;  /* 0xffffffff00047882 */ /* 0x000fd80000000000 */
[----:B------:R-:W0:Y:S01]  /*01e0*/  @!P0 S2R R3, SR_CgaCtaId ;  /* 0x0000000000038919 */ /* 0x000e220000008800 */
[----:B------:R-:W-:-:S04]  /*01f0*/  @!P0 MOV R2, 0x400 ;  /* 0x0000040000028802 */ /* 0x000fc80000000f00 */
[----:B0-----:R-:W-:Y:S01]  /*0200*/  @!P0 LEA R3, R3, R2, 0x18 ;  /* 0x0000000203038211 */ /* 0x001fe200078ec0ff */
[----:B------:R-:W-:-:S03]  /*0210*/  HFMA2 R2, -RZ, RZ, 0, 0 ;  /* 0x00000000ff027431 */ /* 0x000fc600000001ff */
        /* <DEDUP_REMOVED lines=12> */
.L_x_44:
[----:B-1----:R-:W-:-:S07]  /*02e0*/  FADD R5, R6, R7 ;  /* 0x0000000706057221 */ /* 0x002fce0000000000 */
.L_x_37:
[----:B------:R-:W-:Y:S05]  /*02f0*/  BSYNC B0 ;  /* 0x0000000000007941 */ /* 0x000fea0003800000 */
.L_x_36:
[----:B------:R-:W-:-:S13]  /*0300*/  ISETP.NE.AND P0, PT, R0, RZ, PT ;  /* 0x000000ff0000720c */ /* 0x000fda0003f05270 */
[----:B------:R-:W-:Y:S05]  /*0310*/  @P0 EXIT ;  /* 0x000000000000094d */ /* 0x000fea0003800000 */
[----:B------:R-:W1:Y:S01]  /*0320*/  S2R R7, SR_CTAID.X ;  /* 0x0000000000077919 */ /* 0x000e620000002500 */
[----:B------:R-:W1:Y:S02]  /*0330*/  LDC.64 R2, c[0x0][0x388] ;  /* 0x0000e200ff027b82 */ /* 0x000e640000000a00 */
[----:B-1----:R-:W-:-:S05]  /*0340*/  IMAD.WIDE.U32 R2, R7, 0x4, R2 ;  /* 0x0000000407027825 */ /* 0x002fca00078e0002 */
[----:B------:R-:W-:Y:S01]  /*0350*/  STG.E desc[UR6][R2.64], R5 ;  /* 0x0000000502007986 */ /* 0x000fe2000c101906 */
[----:B------:R-:W-:Y:S05]  /*0360*/  EXIT ;  /* 0x000000000000794d */ /* 0x000fea0003800000 */
.L_x_38:
[----:B------:R-:W-:Y:S01]  /*0370*/  IMAD.MOV.U32 R9, RZ, RZ, 0x10 ;  /* 0x00000010ff097424 */ /* 0x000fe200078e00ff */
[----:B------:R-:W-:Y:S02]  /*0380*/  MOV R11, 0x1f ;  /* 0x0000001f000b7802 */ /* 0x000fe40000000f00 */
[----:B------:R-:W-:-:S07]  /*0390*/  MOV R8, 0xffffffff ;  /* 0xffffffff00087802 */ /* 0x000fce0000000f00 */
[----:B01----:R-:W-:Y:S05]  /*03a0*/  WARPSYNC.COLLECTIVE R8, `(.L_x_39) ;  /* 0x0000000008087348 */ /* 0x003fea0003c00000 */
[----:B-1----:R1:W2:Y:S02]  /*03b0*/  SHFL.BFLY P0, R7, R2, R9, R11 ;  /* 0x0c00000902077389 */ /* 0x0022a4000000000b */
[----:B012---:R-:W-:Y:S05]  /*03c0*/  ENDCOLLECTIVE ;  /* 0x000000000000791b */ /* 0x007fea0003800000 */
.L_x_39:
[----:B------:R-:W-:Y:S01]  /*03d0*/  MOV R9, 0x8 ;  /* 0x0000000800097802 */ /* 0x000fe20000000f00 */
[----:B------:R-:W-:-:S04]  /*03e0*/  IMAD.MOV.U32 R3, RZ, RZ, R7 ;  /* 0x000000ffff037224 */ /* 0x000fc800078e0007 */
[----:B------:R-:W-:-:S05]  /*03f0*/  FADD R3, R3, R2 ;  /* 0x0000000203037221 */ /* 0x000fca0000000000 */
[----:B------:R-:W-:-:S07]  /*0400*/  MOV R2, R3 ;  /* 0x0000000300027202 */ /* 0x000fce0000000f00 */
[----:B------:R-:W-:Y:S05]  /*0410*/  WARPSYNC.COLLECTIVE R8, `(.L_x_40) ;  /* 0x0000000008087348 */ /* 0x000fea0003c00000 */
[----:B------:R0:W1:Y:S02]  /*0420*/  SHFL.BFLY P0, R7, R2, R9, R11 ;  /* 0x0c00000902077389 */ /* 0x000064000000000b */
[----:B01----:R-:W-:Y:S05]  /*0430*/  ENDCOLLECTIVE ;  /* 0x000000000000791b */ /* 0x003fea0003800000 */
.L_x_40:
[----:B------:R-:W-:Y:S01]  /*0440*/  MOV R9, 0x4 ;  /* 0x0000000400097802 */ /* 0x000fe20000000f00 */
[----:B------:R-:W-:-:S04]  /*0450*/  IMAD.MOV.U32 R4, RZ, RZ, R7 ;  /* 0x000000ffff047224 */ /* 0x000fc800078e0007 */
[----:B------:R-:W-:-:S05]  /*0460*/  FADD R4, R3, R4 ;  /* 0x0000000403047221 */ /* 0x000fca0000000000 */
[----:B------:R-:W-:-:S07]  /*0470*/  MOV R2, R4 ;  /* 0x0000000400027202 */ /* 0x000fce0000000f00 */
[----:B------:R-:W-:Y:S05]  /*0480*/  WARPSYNC.COLLECTIVE R8, `(.L_x_41) ;  /* 0x0000000008087348 */ /* 0x000fea0003c00000 */
[----:B------:R0:W1:Y:S02]  /*0490*/  SHFL.BFLY P0, R7, R2, R9, R11 ;  /* 0x0c00000902077389 */ /* 0x000064000000000b */
[----:B01----:R-:W-:Y:S05]  /*04a0*/  ENDCOLLECTIVE ;  /* 0x000000000000791b */ /* 0x003fea0003800000 */
.L_x_41:
[----:B------:R-:W-:Y:S01]  /*04b0*/  MOV R9, 0x2 ;  /* 0x0000000200097802 */ /* 0x000fe20000000f00 */
[----:B------:R-:W-:-:S04]  /*04c0*/  IMAD.MOV.U32 R5, RZ, RZ, R7 ;  /* 0x000000ffff057224 */ /* 0x000fc800078e0007 */
[----:B------:R-:W-:-:S05]  /*04d0*/  FADD R5, R4, R5 ;  /* 0x0000000504057221 */ /* 0x000fca0000000000 */
[----:B------:R-:W-:-:S07]  /*04e0*/  MOV R2, R5 ;  /* 0x0000000500027202 */ /* 0x000fce0000000f00 */
[----:B------:R-:W-:Y:S05]  /*04f0*/  WARPSYNC.COLLECTIVE R8, `(.L_x_42) ;  /* 0x0000000008087348 */ /* 0x000fea0003c00000 */
[----:B------:R0:W1:Y:S02]  /*0500*/  SHFL.BFLY P0, R7, R2, R9, R11 ;  /* 0x0c00000902077389 */ /* 0x000064000000000b */
[----:B01----:R-:W-:Y:S05]  /*0510*/  ENDCOLLECTIVE ;  /* 0x000000000000791b */ /* 0x003fea0003800000 */
.L_x_42:
[----:B------:R-:W-:Y:S01]  /*0520*/  MOV R9, 0x1 ;  /* 0x0000000100097802 */ /* 0x000fe20000000f00 */
[----:B------:R-:W-:-:S04]  /*0530*/  IMAD.MOV.U32 R6, RZ, RZ, R7 ;  /* 0x000000ffff067224 */ /* 0x000fc800078e0007 */
[----:B------:R-:W-:-:S05]  /*0540*/  FADD R6, R5, R6 ;  /* 0x0000000605067221 */ /* 0x000fca0000000000 */
[----:B------:R-:W-:-:S07]  /*0550*/  MOV R2, R6 ;  /* 0x0000000600027202 */ /* 0x000fce0000000f00 */
[----:B------:R-:W-:Y:S05]  /*0560*/  WARPSYNC.COLLECTIVE R8, `(.L_x_43) ;  /* 0x0000000008087348 */ /* 0x000fea0003c00000 */
[----:B------:R0:W1:Y:S02]  /*0570*/  SHFL.BFLY P0, R7, R2, R9, R11 ;  /* 0x0c00000902077389 */ /* 0x000064000000000b */
[----:B01----:R-:W-:Y:S05]  /*0580*/  ENDCOLLECTIVE ;  /* 0x000000000000791b */ /* 0x003fea0003800000 */
.L_x_43:
[----:B------:R-:W-:Y:S05]  /*0590*/  BRA `(.L_x_44) ;  /* 0xfffffffc00507947 */ /* 0x000fea000383ffff */
.L_x_45:
        /* <DEDUP_REMOVED lines=14> */
.L_x_61:


//--------------------- .nv.shared._Z10reduceLastILi128EEvPfS0_i --------------------------
	.section	.nv.shared._Z10reduceLastILi128EEvPfS0_i,"aw",@nobits
	.sectionflags	@""
	.align	4
.nv.shared._Z10reduceLastILi128EEvPfS0_i:
	.zero		1536


//--------------------- .nv.shared.reserved.0     --------------------------
	.section	.nv.shared.reserved.0,"aw",@nobits
	.weak		__nv_reservedSMEM_offset_0_alias
	.size		__nv_reservedSMEM_offset_0_alias, 0, 64
	.other		__nv_reservedSMEM_offset_0_alias,@"STO_CUDA_RESERVED_SHARED STV_DEFAULT"
__nv_reservedSMEM_offset_0_alias:
	.zero		0
	.zero		64


//--------------------- .nv.shared._Z36reduceSumUnrollAndLoads4LinearAccessILi512EEvPfS0_ --------------------------
	.section	.nv.shared._Z36reduceSumUnrollAndLoads4LinearAccessILi512EEvPfS0_,"aw",@nobits
	.sectionflags	@""
	.align	4
.nv.shared._Z36reduceSumUnrollAndLoads4LinearAccessILi512EEvPfS0_:
	.zero		3072


//--------------------- .nv.shared._Z24reduceSumUnrollAndLoads4ILi512EEvPfS0_ --------------------------
	.section	.nv.shared._Z24reduceSumUnrollAndLoads4ILi512EEvPfS0_,"aw",@nobits
	.sectionflags	@""
	.align	4
.nv.shared._Z24reduceSumUnrollAndLoads4ILi512EEvPfS0_:
	.zero		3072


//--------------------- .nv.shared._Z43reduceSumUnrollAndLoads16LinearAccessMemoryILi128EEvPfS0_ --------------------------
	.section	.nv.shared._Z43reduceSumUnrollAndLoads16LinearAccessMemoryILi128EEvPfS0_,"aw",@nobits
	.sectionflags	@""
	.align	4
.nv.shared._Z43reduceSumUnrollAndLoads16LinearAccessMemoryILi128EEvPfS0_:
	.zero		1536


//--------------------- .nv.shared._Z48reduceSumUnrollAndLoads8VectorLinearAccessMemoryILi128EEvPfS0_ --------------------------
	.section	.nv.shared._Z48reduceSumUnrollAndLoads8VectorLinearAccessMemoryILi128EEvPfS0_,"aw",@nobits
	.sectionflags	@""
	.align	4
.nv.shared._Z48reduceSumUnrollAndLoads8VectorLinearAccessMemoryILi128EEvPfS0_:
	.zero		1536


//--------------------- .nv.shared._Z42reduceSumUnrollAndLoads8LinearAccessMemoryILi128EEvPfS0_ --------------------------
	.section	.nv.shared._Z42reduceSumUnrollAndLoads8LinearAccessMemoryILi128EEvPfS0_,"aw",@nobits
	.sectionflags	@""
	.align	4
.nv.shared._Z42reduceSumUnrollAndLoads8LinearAccessMemoryILi128EEvPfS0_:
	.zero		1536


//--------------------- .nv.shared._Z24reduceSumUnrollAndLoads4ILi256EEvPfS0_ --------------------------
	.section	.nv.shared._Z24reduceSumUnrollAndLoads4ILi256EEvPfS0_,"aw",@nobits
	.sectionflags	@""
	.align	4
.nv.shared._Z24reduceSumUnrollAndLoads4ILi256EEvPfS0_:
	.zero		2048


//--------------------- .nv.shared._Z10reduceLastILi1024EEvPfS0_i --------------------------
	.section	.nv.shared._Z10reduceLastILi1024EEvPfS0_i,"aw",@nobits
	.sectionflags	@""
	.align	4
.nv.shared._Z10reduceLastILi1024EEvPfS0_i:
	.zero		5120


//--------------------- .nv.shared._Z24reduceSumUnrollAndLoads8ILi128EEvPfS0_ --------------------------
	.section	.nv.shared._Z24reduceSumUnrollAndLoads8ILi128EEvPfS0_,"aw",@nobits
	.sectionflags	@""
	.align	4
.nv.shared._Z24reduceSumUnrollAndLoads8ILi128EEvPfS0_:
	.zero		1536


//--------------------- .nv.shared._Z24reduceSumUnrollAndLoads4ILi128EEvPfS0_ --------------------------
	.section	.nv.shared._Z24reduceSumUnrollAndLoads4ILi128EEvPfS0_,"aw",@nobits
	.sectionflags	@""
	.align	4
.nv.shared._Z24reduceSumUnrollAndLoads4ILi128EEvPfS0_:
	.zero		1536


//--------------------- .nv.shared._Z10reduceLastILi512EEvPfS0_i --------------------------
	.section	.nv.shared._Z10reduceLastILi512EEvPfS0_i,"aw",@nobits
	.sectionflags	@""
	.align	4
.nv.shared._Z10reduceLastILi512EEvPfS0_i:
	.zero		3072


//--------------------- .nv.shared._Z35reduceSumUnrollIterationsWrapReduceILi512EEvPfS0_ --------------------------
	.section	.nv.shared._Z35reduceSumUnrollIterationsWrapReduceILi512EEvPfS0_,"aw",@nobits
	.sectionflags	@""
	.align	4
.nv.shared._Z35reduceSumUnrollIterationsWrapReduceILi512EEvPfS0_:
	.zero		3200


//--------------------- .nv.shared._Z10reduceLastILi256EEvPfS0_i --------------------------
	.section	.nv.shared._Z10reduceLastILi256EEvPfS0_i,"aw",@nobits
	.sectionflags	@""
	.align	4
.nv.shared._Z10reduceLastILi256EEvPfS0_i:
	.zero		2048


//--------------------- .nv.shared._Z25reduceSumUnrollIterationsILi128EEvPfS0_ --------------------------
	.section	.nv.shared._Z25reduceSumUnrollIterationsILi128EEvPfS0_,"aw",@nobits
	.sectionflags	@""
	.align	4
.nv.shared._Z25reduceSumUnrollIterationsILi128EEvPfS0_:
	.zero		1536


//--------------------- .nv.shared._Z17reduceSumByWrapV2PfS_m --------------------------
	.section	.nv.shared._Z17reduceSumByWrapV2PfS_m,"aw",@nobits
	.sectionflags	@""
	.align	4
.nv.shared._Z17reduceSumByWrapV2PfS_m:
	.zero		1152


//--------------------- .nv.shared._Z15reduceSumByWrapPfS_ --------------------------
	.section	.nv.shared._Z15reduceSumByWrapPfS_,"aw",@nobits
	.sectionflags	@""
	.align	4
.nv.shared._Z15reduceSumByWrapPfS_:
	.zero		1152


//--------------------- .nv.constant0._Z10reduceLastILi128EEvPfS0_i --------------------------
	.section	.nv.constant0._Z10reduceLastILi128EEvPfS0_i,"a",@progbits
	.sectionflags	@""
	.align	4
.nv.constant0._Z10reduceLastILi128EEvPfS0_i:
	.zero		916


//--------------------- .nv.constant0._Z36reduceSumUnrollAndLoads4LinearAccessILi512EEvPfS0_ --------------------------
	.section	.nv.constant0._Z36reduceSumUnrollAndLoads4LinearAccessILi512EEvPfS0_,"a",@progbits
	.sectionflags	@""
	.align	4
.nv.constant0._Z36reduceSumUnrollAndLoads4LinearAccessILi512EEvPfS0_:
	.zero		912


//--------------------- .nv.constant0._Z24reduceSumUnrollAndLoads4ILi512EEvPfS0_ --------------------------
	.section	.nv.constant0._Z24reduceSumUnrollAndLoads4ILi512EEvPfS0_,"a",@progbits
	.sectionflags	@""
	.align	4
.nv.constant0._Z24reduceSumUnrollAndLoads4ILi512EEvPfS0_:
	.zero		912


//--------------------- .nv.constant0._Z43reduceSumUnrollAndLoads16LinearAccessMemoryILi128EEvPfS0_ --------------------------
	.section	.nv.constant0._Z43reduceSumUnrollAndLoads16LinearAccessMemoryILi128EEvPfS0_,"a",@progbits
	.sectionflags	@""
	.align	4
.nv.constant0._Z43reduceSumUnrollAndLoads16LinearAccessMemoryILi128EEvPfS0_:
	.zero		912


//--------------------- .nv.constant0._Z48reduceSumUnrollAndLoads8VectorLinearAccessMemoryILi128EEvPfS0_ --------------------------
	.section	.nv.constant0._Z48reduceSumUnrollAndLoads8VectorLinearAccessMemoryILi128EEvPfS0_,"a",@progbits
	.sectionflags	@""
	.align	4
.nv.constant0._Z48reduceSumUnrollAndLoads8VectorLinearAccessMemoryILi128EEvPfS0_:
	.zero		912


//--------------------- .nv.constant0._Z42reduceSumUnrollAndLoads8LinearAccessMemoryILi128EEvPfS0_ --------------------------
	.section	.nv.constant0._Z42reduceSumUnrollAndLoads8LinearAccessMemoryILi128EEvPfS0_,"a",@progbits
	.sectionflags	@""
	.align	4
.nv.constant0._Z42reduceSumUnrollAndLoads8LinearAccessMemoryILi128EEvPfS0_:
	.zero		912


//--------------------- .nv.constant0._Z24reduceSumUnrollAndLoads4ILi256EEvPfS0_ --------------------------
	.section	.nv.constant0._Z24reduceSumUnrollAndLoads4ILi256EEvPfS0_,"a",@progbits
	.sectionflags	@""
	.align	4
.nv.constant0._Z24reduceSumUnrollAndLoads4ILi256EEvPfS0_:
	.zero		912


//--------------------- .nv.constant0._Z10reduceLastILi1024EEvPfS0_i --------------------------
	.section	.nv.constant0._Z10reduceLastILi1024EEvPfS0_i,"a",@progbits
	.sectionflags	@""
	.align	4
.nv.constant0._Z10reduceLastILi1024EEvPfS0_i:
	.zero		916


//--------------------- .nv.constant0._Z24reduceSumUnrollAndLoads8ILi128EEvPfS0_ --------------------------
	.section	.nv.constant0._Z24reduceSumUnrollAndLoads8ILi128EEvPfS0_,"a",@progbits
	.sectionflags	@""
	.align	4
.nv.constant0._Z24reduceSumUnrollAndLoads8ILi128EEvPfS0_:
	.zero		912


//--------------------- .nv.constant0._Z24reduceSumUnrollAndLoads4ILi128EEvPfS0_ --------------------------
	.section	.nv.constant0._Z24reduceSumUnrollAndLoads4ILi128EEvPfS0_,"a",@progbits
	.sectionflags	@""
	.align	4
.nv.constant0._Z24reduceSumUnrollAndLoads4ILi128EEvPfS0_:
	.zero		912


//--------------------- .nv.constant0._Z10reduceLastILi512EEvPfS0_i --------------------------
	.section	.nv.constant0._Z10reduceLastILi512EEvPfS0_i,"a",@progbits
	.sectionflags	@""
	.align	4
.nv.constant0._Z10reduceLastILi512EEvPfS0_i:
	.zero		916


//--------------------- .nv.constant0._Z35reduceSumUnrollIterationsWrapReduceILi512EEvPfS0_ --------------------------
	.section	.nv.constant0._Z35reduceSumUnrollIterationsWrapReduceILi512EEvPfS0_,"a",@progbits
	.sectionflags	@""
	.align	4
.nv.constant0._Z35reduceSumUnrollIterationsWrapReduceILi512EEvPfS0_:
	.zero		912


//--------------------- .nv.constant0._Z10reduceLastILi256EEvPfS0_i --------------------------
	.section	.nv.constant0._Z10reduceLastILi256EEvPfS0_i,"a",@progbits
	.sectionflags	@""
	.align	4
.nv.constant0._Z10reduceLastILi256EEvPfS0_i:
	.zero		916


//--------------------- .nv.constant0._Z25reduceSumUnrollIterationsILi128EEvPfS0_ --------------------------
	.section	.nv.constant0._Z25reduceSumUnrollIterationsILi128EEvPfS0_,"a",@progbits
	.sectionflags	@""
	.align	4
.nv.constant0._Z25reduceSumUnrollIterationsILi128EEvPfS0_:
	.zero		912


//--------------------- .nv.constant0._Z17reduceSumByWrapV2PfS_m --------------------------
	.section	.nv.constant0._Z17reduceSumByWrapV2PfS_m,"a",@progbits
	.sectionflags	@""
	.align	4
.nv.constant0._Z17reduceSumByWrapV2PfS_m:
	.zero		920


//--------------------- .nv.constant0._Z15reduceSumByWrapPfS_ --------------------------
	.section	.nv.constant0._Z15reduceSumByWrapPfS_,"a",@progbits
	.sectionflags	@""
	.align	4
.nv.constant0._Z15reduceSumByWrapPfS_:
	.zero		912


//--------------------- SYMBOLS --------------------------

	.type		.nv.reservedSmem.offset0,@object
	.size		.nv.reservedSmem.offset0,0x4
	.type		.nv.reservedSmem.cap,@object
	.size		.nv.reservedSmem.cap,0x4
